//
// Generated by NVIDIA NVVM Compiler
//
// Compiler Build ID: CL-36424714
// Cuda compilation tools, release 13.0, V13.0.88
// Based on NVVM 20.0.0
//

.version 9.0
.target sm_100
.address_size 64

	// .globl	_Z19knn_kernel_distancemPKiPdPiiiiiii
.extern .shared .align 16 .b8 device_distances[];

.visible .entry _Z19knn_kernel_distancemPKiPdPiiiiiii(
	.param .u64 _Z19knn_kernel_distancemPKiPdPiiiiiii_param_0,
	.param .u64 .ptr .align 1 _Z19knn_kernel_distancemPKiPdPiiiiiii_param_1,
	.param .u64 .ptr .align 1 _Z19knn_kernel_distancemPKiPdPiiiiiii_param_2,
	.param .u64 .ptr .align 1 _Z19knn_kernel_distancemPKiPdPiiiiiii_param_3,
	.param .u32 _Z19knn_kernel_distancemPKiPdPiiiiiii_param_4,
	.param .u32 _Z19knn_kernel_distancemPKiPdPiiiiiii_param_5,
	.param .u32 _Z19knn_kernel_distancemPKiPdPiiiiiii_param_6,
	.param .u32 _Z19knn_kernel_distancemPKiPdPiiiiiii_param_7,
	.param .u32 _Z19knn_kernel_distancemPKiPdPiiiiiii_param_8,
	.param .u32 _Z19knn_kernel_distancemPKiPdPiiiiiii_param_9
)
{
	.reg .pred 	%p<105>;
	.reg .b32 	%r<263>;
	.reg .b32 	%f<15>;
	.reg .b64 	%rd<111>;
	.reg .b64 	%fd<91>;

	ld.param.u64 	%rd10, [_Z19knn_kernel_distancemPKiPdPiiiiiii_param_0];
	ld.param.u64 	%rd11, [_Z19knn_kernel_distancemPKiPdPiiiiiii_param_1];
	ld.param.u64 	%rd13, [_Z19knn_kernel_distancemPKiPdPiiiiiii_param_2];
	ld.param.u32 	%r67, [_Z19knn_kernel_distancemPKiPdPiiiiiii_param_5];
	ld.param.u32 	%r68, [_Z19knn_kernel_distancemPKiPdPiiiiiii_param_6];
	ld.param.u32 	%r69, [_Z19knn_kernel_distancemPKiPdPiiiiiii_param_7];
	ld.param.u32 	%r71, [_Z19knn_kernel_distancemPKiPdPiiiiiii_param_9];
	cvta.to.global.u64 	%rd1, %rd13;
	cvta.to.global.u64 	%rd14, %rd11;
	mov.u32 	%r1, %tid.x;
	mov.u32 	%r2, %ctaid.x;
	mov.u32 	%r3, %ntid.x;
	mad.lo.s32 	%r4, %r2, %r3, %r1;
	cvt.s64.s32 	%rd2, %r4;
	mul.wide.s32 	%rd15, %r4, 4;
	add.s64 	%rd3, %rd14, %rd15;
	add.s64 	%rd16, %rd3, %rd10;
	ld.global.nc.u32 	%r72, [%rd3];
	sub.s32 	%r73, %r72, %r68;
	mul.lo.s32 	%r74, %r73, %r73;
	ld.global.nc.u32 	%r75, [%rd16];
	sub.s32 	%r76, %r75, %r69;
	mad.lo.s32 	%r77, %r76, %r76, %r74;
	cvt.rn.f64.u32 	%fd1, %r77;
	setp.ge.u32 	%p11, %r1, %r71;
	@%p11 bra 	$L__BB0_2;
	shl.b32 	%r78, %r1, 3;
	mov.u32 	%r79, device_distances;
	add.s32 	%r80, %r79, %r78;
	st.shared.f64 	[%r80], %fd1;
	bra.uni 	$L__BB0_3;
$L__BB0_2:
	shl.b64 	%rd17, %rd2, 3;
	add.s64 	%rd18, %rd1, %rd17;
	st.global.f64 	[%rd18], %fd1;
$L__BB0_3:
	setp.ne.s32 	%p12, %r1, 0;
	@%p12 bra 	$L__BB0_82;
	ld.shared.f64 	%fd75, [device_distances];
	and.b32  	%r5, %r3, 3;
	setp.eq.s32 	%p13, %r5, 0;
	mov.u32 	%r243, %r3;
	mov.u32 	%r247, %r4;
	@%p13 bra 	$L__BB0_13;
	shl.b32 	%r82, %r3, 3;
	mov.u32 	%r83, device_distances;
	add.s32 	%r84, %r82, %r83;
	add.s32 	%r239, %r84, -8;
	mad.lo.s32 	%r238, %r3, %r2, %r3;
	sub.s32 	%r237, %r238, %r67;
	neg.s32 	%r236, %r5;
	shl.b64 	%rd21, %rd2, 2;
	mov.u32 	%r243, %r3;
	mov.u32 	%r247, %r4;
$L__BB0_6:
	.pragma "nounroll";
	ld.param.u64 	%rd108, [_Z19knn_kernel_distancemPKiPdPiiiiiii_param_1];
	mul.wide.s32 	%rd19, %r243, 4;
	cvta.to.global.u64 	%rd20, %rd108;
	add.s64 	%rd22, %rd21, %rd20;
	add.s64 	%rd23, %rd22, %rd19;
	add.s64 	%rd4, %rd23, -4;
	add.s32 	%r238, %r238, -1;
	setp.gt.s32 	%p14, %r243, %r71;
	@%p14 bra 	$L__BB0_8;
	ld.shared.f64 	%fd67, [%r239];
	bra.uni 	$L__BB0_9;
$L__BB0_8:
	cvt.s64.s32 	%rd24, %r243;
	add.s64 	%rd25, %rd2, %rd24;
	shl.b64 	%rd26, %rd25, 3;
	add.s64 	%rd27, %rd1, %rd26;
	ld.global.f64 	%fd67, [%rd27+-8];
$L__BB0_9:
	setp.geu.f64 	%p16, %fd67, %fd75;
	setp.eq.s32 	%p17, %r237, 1;
	mov.pred 	%p100, 0;
	or.pred  	%p18, %p16, %p17;
	@%p18 bra 	$L__BB0_12;
	ld.global.nc.u32 	%r85, [%rd4];
	setp.eq.s32 	%p20, %r85, %r68;
	@%p20 bra 	$L__BB0_12;
	ld.param.u64 	%rd109, [_Z19knn_kernel_distancemPKiPdPiiiiiii_param_1];
	cvta.to.global.u64 	%rd28, %rd109;
	add.s64 	%rd30, %rd21, %rd28;
	mul.wide.s32 	%rd31, %r243, 4;
	add.s64 	%rd32, %rd30, %rd31;
	add.s64 	%rd33, %rd32, %rd10;
	ld.global.nc.u32 	%r86, [%rd33+-4];
	setp.ne.s32 	%p100, %r86, %r69;
$L__BB0_12:
	selp.b32 	%r247, %r238, %r247, %p100;
	selp.f64 	%fd75, %fd67, %fd75, %p100;
	add.s32 	%r239, %r239, -8;
	add.s32 	%r237, %r237, -1;
	add.s32 	%r236, %r236, 1;
	setp.ne.s32 	%p21, %r236, 0;
	add.s32 	%r243, %r243, -1;
	@%p21 bra 	$L__BB0_6;
$L__BB0_13:
	setp.lt.u32 	%p22, %r3, 4;
	@%p22 bra 	$L__BB0_40;
	mov.u32 	%r88, device_distances;
$L__BB0_15:
	mov.u32 	%r25, %r243;
	add.s32 	%r27, %r25, -1;
	cvt.s64.s32 	%rd34, %r25;
	add.s64 	%rd36, %rd34, %rd2;
	setp.gt.s32 	%p23, %r25, %r71;
	shl.b64 	%rd37, %rd36, 3;
	add.s64 	%rd5, %rd1, %rd37;
	shl.b32 	%r87, %r25, 3;
	add.s32 	%r28, %r88, %r87;
	@%p23 bra 	$L__BB0_17;
	ld.shared.f64 	%fd71, [%r28+-8];
	bra.uni 	$L__BB0_18;
$L__BB0_17:
	ld.global.f64 	%fd71, [%rd5+-8];
$L__BB0_18:
	mul.wide.s32 	%rd38, %r25, 4;
	add.s64 	%rd6, %rd3, %rd38;
	add.s64 	%rd7, %rd6, %rd10;
	setp.geu.f64 	%p25, %fd71, %fd75;
	add.s32 	%r89, %r27, %r4;
	setp.eq.s32 	%p26, %r89, %r67;
	mov.pred 	%p101, 0;
	or.pred  	%p27, %p25, %p26;
	@%p27 bra 	$L__BB0_21;
	ld.global.nc.u32 	%r90, [%rd6+-4];
	setp.eq.s32 	%p29, %r90, %r68;
	@%p29 bra 	$L__BB0_21;
	ld.global.nc.u32 	%r91, [%rd7+-4];
	setp.ne.s32 	%p101, %r91, %r69;
$L__BB0_21:
	selp.b32 	%r29, %r89, %r247, %p101;
	selp.f64 	%fd14, %fd71, %fd75, %p101;
	setp.gt.s32 	%p30, %r27, %r71;
	@%p30 bra 	$L__BB0_23;
	ld.shared.f64 	%fd72, [%r28+-16];
	bra.uni 	$L__BB0_24;
$L__BB0_23:
	cvt.s64.s32 	%rd39, %r25;
	add.s64 	%rd40, %rd39, %rd2;
	shl.b64 	%rd41, %rd40, 3;
	add.s64 	%rd42, %rd1, %rd41;
	ld.global.f64 	%fd72, [%rd42+-16];
$L__BB0_24:
	setp.geu.f64 	%p32, %fd72, %fd14;
	add.s32 	%r93, %r25, %r4;
	add.s32 	%r94, %r93, -2;
	setp.eq.s32 	%p33, %r94, %r67;
	mov.pred 	%p102, 0;
	or.pred  	%p34, %p32, %p33;
	@%p34 bra 	$L__BB0_27;
	ld.global.nc.u32 	%r95, [%rd6+-8];
	setp.eq.s32 	%p36, %r95, %r68;
	@%p36 bra 	$L__BB0_27;
	ld.global.nc.u32 	%r96, [%rd7+-8];
	setp.ne.s32 	%p102, %r96, %r69;
$L__BB0_27:
	add.s32 	%r97, %r25, -2;
	add.s32 	%r98, %r97, %r4;
	selp.b32 	%r30, %r98, %r29, %p102;
	selp.f64 	%fd18, %fd72, %fd14, %p102;
	setp.gt.s32 	%p37, %r97, %r71;
	@%p37 bra 	$L__BB0_29;
	ld.shared.f64 	%fd73, [%r28+-24];
	bra.uni 	$L__BB0_30;
$L__BB0_29:
	ld.global.f64 	%fd73, [%rd5+-24];
$L__BB0_30:
	setp.geu.f64 	%p39, %fd73, %fd18;
	add.s32 	%r100, %r93, -3;
	setp.eq.s32 	%p40, %r100, %r67;
	mov.pred 	%p103, 0;
	or.pred  	%p41, %p39, %p40;
	@%p41 bra 	$L__BB0_33;
	ld.global.nc.u32 	%r101, [%rd6+-12];
	setp.eq.s32 	%p43, %r101, %r68;
	@%p43 bra 	$L__BB0_33;
	ld.global.nc.u32 	%r102, [%rd7+-12];
	setp.ne.s32 	%p103, %r102, %r69;
$L__BB0_33:
	selp.b32 	%r31, %r100, %r30, %p103;
	selp.f64 	%fd22, %fd73, %fd18, %p103;
	add.s32 	%r243, %r25, -4;
	add.s32 	%r33, %r93, -4;
	add.s32 	%r105, %r25, -3;
	setp.gt.s32 	%p44, %r105, %r71;
	@%p44 bra 	$L__BB0_35;
	ld.shared.f64 	%fd74, [%r28+-32];
	bra.uni 	$L__BB0_36;
$L__BB0_35:
	cvt.s64.s32 	%rd47, %r25;
	add.s64 	%rd48, %rd47, %rd2;
	shl.b64 	%rd49, %rd48, 3;
	add.s64 	%rd50, %rd1, %rd49;
	ld.global.f64 	%fd74, [%rd50+-32];
$L__BB0_36:
	setp.geu.f64 	%p46, %fd74, %fd22;
	setp.eq.s32 	%p47, %r33, %r67;
	mov.pred 	%p104, 0;
	or.pred  	%p48, %p46, %p47;
	@%p48 bra 	$L__BB0_39;
	ld.global.nc.u32 	%r106, [%rd6+-16];
	setp.eq.s32 	%p50, %r106, %r68;
	@%p50 bra 	$L__BB0_39;
	ld.global.nc.u32 	%r107, [%rd7+-16];
	setp.ne.s32 	%p104, %r107, %r69;
$L__BB0_39:
	selp.b32 	%r247, %r33, %r31, %p104;
	selp.f64 	%fd75, %fd74, %fd22, %p104;
	setp.ne.s32 	%p51, %r243, 0;
	@%p51 bra 	$L__BB0_15;
$L__BB0_40:
	setp.lt.u32 	%p52, %r3, 4;
	mov.b32 	%r251, 0;
	mov.u32 	%r256, %r3;
	@%p52 bra 	$L__BB0_63;
	mov.b32 	%r251, 0;
	mov.u32 	%r112, device_distances;
	mov.u32 	%r256, %r3;
	mov.u32 	%r250, %r251;
$L__BB0_42:
	.pragma "nounroll";
	add.s32 	%r39, %r256, -1;
	add.s32 	%r40, %r39, %r4;
	setp.gt.s32 	%p53, %r256, %r71;
	cvt.s64.s32 	%rd9, %r256;
	shl.b32 	%r111, %r256, 3;
	add.s32 	%r41, %r112, %r111;
	@%p53 bra 	$L__BB0_44;
	ld.shared.f64 	%fd77, [%r41+-8];
	bra.uni 	$L__BB0_45;
$L__BB0_44:
	add.s64 	%rd52, %rd9, %rd2;
	shl.b64 	%rd53, %rd52, 3;
	add.s64 	%rd54, %rd1, %rd53;
	ld.global.f64 	%fd77, [%rd54+-8];
$L__BB0_45:
	setp.geu.f64 	%p54, %fd77, %fd78;
	setp.leu.f64 	%p55, %fd77, %fd75;
	or.pred  	%p56, %p54, %p55;
	@%p56 bra 	$L__BB0_47;
	shl.b64 	%rd55, %rd9, 2;
	add.s64 	%rd56, %rd3, %rd55;
	add.s64 	%rd57, %rd56, %rd10;
	ld.global.nc.u32 	%r113, [%rd56+-4];
	sub.s32 	%r114, %r113, %r68;
	ld.global.nc.u32 	%r115, [%rd57+-4];
	sub.s32 	%r116, %r115, %r69;
	mul.lo.s32 	%r117, %r114, %r114;
	mul.lo.s32 	%r118, %r116, %r116;
	shl.b32 	%r119, %r117, 1;
	shl.b32 	%r120, %r118, 1;
	add.s32 	%r121, %r119, %r120;
	div.s32 	%r123, %r118, %r121;
	add.s32 	%r124, %r117, %r123;
	cvt.rn.f32.s32 	%f1, %r124;
	add.s32 	%r125, %r121, 1;
	setp.lt.u32 	%p57, %r125, 3;
	selp.b32 	%r126, %r121, 0, %p57;
	cvt.rn.f32.s32 	%f2, %r126;
	setp.eq.f32 	%p58, %f1, %f2;
	selp.b32 	%r251, %r251, %r40, %p58;
	selp.f64 	%fd78, %fd78, %fd77, %p58;
$L__BB0_47:
	setp.gt.s32 	%p59, %r39, %r71;
	@%p59 bra 	$L__BB0_49;
	ld.shared.f64 	%fd79, [%r41+-16];
	bra.uni 	$L__BB0_50;
$L__BB0_49:
	add.s64 	%rd59, %rd9, %rd2;
	shl.b64 	%rd60, %rd59, 3;
	add.s64 	%rd61, %rd1, %rd60;
	ld.global.f64 	%fd79, [%rd61+-16];
$L__BB0_50:
	setp.geu.f64 	%p60, %fd79, %fd78;
	setp.leu.f64 	%p61, %fd79, %fd75;
	or.pred  	%p62, %p60, %p61;
	@%p62 bra 	$L__BB0_52;
	shl.b64 	%rd62, %rd9, 2;
	add.s64 	%rd63, %rd3, %rd62;
	add.s64 	%rd64, %rd63, %rd10;
	ld.global.nc.u32 	%r127, [%rd63+-8];
	sub.s32 	%r128, %r127, %r68;
	ld.global.nc.u32 	%r129, [%rd64+-8];
	sub.s32 	%r130, %r129, %r69;
	mul.lo.s32 	%r131, %r128, %r128;
	mul.lo.s32 	%r132, %r130, %r130;
	shl.b32 	%r133, %r131, 1;
	shl.b32 	%r134, %r132, 1;
	add.s32 	%r135, %r133, %r134;
	div.s32 	%r137, %r132, %r135;
	add.s32 	%r138, %r131, %r137;
	cvt.rn.f32.s32 	%f3, %r138;
	add.s32 	%r139, %r135, 1;
	setp.lt.u32 	%p63, %r139, 3;
	selp.b32 	%r140, %r135, 0, %p63;
	cvt.rn.f32.s32 	%f4, %r140;
	setp.eq.f32 	%p64, %f3, %f4;
	add.s32 	%r141, %r40, -1;
	selp.b32 	%r251, %r251, %r141, %p64;
	selp.f64 	%fd78, %fd78, %fd79, %p64;
$L__BB0_52:
	cvt.u32.u64 	%r142, %rd9;
	add.s32 	%r143, %r142, -2;
	setp.gt.s32 	%p65, %r143, %r71;
	@%p65 bra 	$L__BB0_54;
	ld.shared.f64 	%fd81, [%r41+-24];
	bra.uni 	$L__BB0_55;
$L__BB0_54:
	add.s64 	%rd66, %rd9, %rd2;
	shl.b64 	%rd67, %rd66, 3;
	add.s64 	%rd68, %rd1, %rd67;
	ld.global.f64 	%fd81, [%rd68+-24];
$L__BB0_55:
	setp.geu.f64 	%p66, %fd81, %fd78;
	setp.leu.f64 	%p67, %fd81, %fd75;
	or.pred  	%p68, %p66, %p67;
	@%p68 bra 	$L__BB0_57;
	shl.b64 	%rd69, %rd9, 2;
	add.s64 	%rd70, %rd3, %rd69;
	add.s64 	%rd71, %rd70, %rd10;
	ld.global.nc.u32 	%r144, [%rd70+-12];
	sub.s32 	%r145, %r144, %r68;
	ld.global.nc.u32 	%r146, [%rd71+-12];
	sub.s32 	%r147, %r146, %r69;
	mul.lo.s32 	%r148, %r145, %r145;
	mul.lo.s32 	%r149, %r147, %r147;
	shl.b32 	%r150, %r148, 1;
	shl.b32 	%r151, %r149, 1;
	add.s32 	%r152, %r150, %r151;
	div.s32 	%r154, %r149, %r152;
	add.s32 	%r155, %r148, %r154;
	cvt.rn.f32.s32 	%f5, %r155;
	add.s32 	%r156, %r152, 1;
	setp.lt.u32 	%p69, %r156, 3;
	selp.b32 	%r157, %r152, 0, %p69;
	cvt.rn.f32.s32 	%f6, %r157;
	setp.eq.f32 	%p70, %f5, %f6;
	add.s32 	%r158, %r40, -2;
	selp.b32 	%r251, %r251, %r158, %p70;
	selp.f64 	%fd78, %fd78, %fd81, %p70;
$L__BB0_57:
	cvt.u32.u64 	%r159, %rd9;
	add.s32 	%r256, %r159, -4;
	add.s32 	%r160, %r159, -3;
	setp.gt.s32 	%p71, %r160, %r71;
	@%p71 bra 	$L__BB0_59;
	ld.shared.f64 	%fd83, [%r41+-32];
	bra.uni 	$L__BB0_60;
$L__BB0_59:
	add.s64 	%rd73, %rd9, %rd2;
	shl.b64 	%rd74, %rd73, 3;
	add.s64 	%rd75, %rd1, %rd74;
	ld.global.f64 	%fd83, [%rd75+-32];
$L__BB0_60:
	setp.geu.f64 	%p72, %fd83, %fd78;
	setp.leu.f64 	%p73, %fd83, %fd75;
	or.pred  	%p74, %p72, %p73;
	@%p74 bra 	$L__BB0_62;
	shl.b64 	%rd76, %rd9, 2;
	add.s64 	%rd77, %rd3, %rd76;
	add.s64 	%rd78, %rd77, %rd10;
	ld.global.nc.u32 	%r161, [%rd77+-16];
	sub.s32 	%r162, %r161, %r68;
	ld.global.nc.u32 	%r163, [%rd78+-16];
	sub.s32 	%r164, %r163, %r69;
	mul.lo.s32 	%r165, %r162, %r162;
	mul.lo.s32 	%r166, %r164, %r164;
	shl.b32 	%r167, %r165, 1;
	shl.b32 	%r168, %r166, 1;
	add.s32 	%r169, %r167, %r168;
	div.s32 	%r171, %r166, %r169;
	add.s32 	%r172, %r165, %r171;
	cvt.rn.f32.s32 	%f7, %r172;
	add.s32 	%r173, %r169, 1;
	setp.lt.u32 	%p75, %r173, 3;
	selp.b32 	%r174, %r169, 0, %p75;
	cvt.rn.f32.s32 	%f8, %r174;
	setp.eq.f32 	%p76, %f7, %f8;
	add.s32 	%r175, %r40, -3;
	selp.b32 	%r251, %r251, %r175, %p76;
	selp.f64 	%fd78, %fd78, %fd83, %p76;
$L__BB0_62:
	add.s32 	%r250, %r250, 4;
	and.b32  	%r176, %r3, 2044;
	setp.ne.s32 	%p77, %r250, %r176;
	@%p77 bra 	$L__BB0_42;
$L__BB0_63:
	and.b32  	%r55, %r3, 3;
	setp.eq.s32 	%p78, %r55, 0;
	@%p78 bra 	$L__BB0_81;
	setp.eq.s32 	%p79, %r55, 1;
	mov.u32 	%r260, %r256;
	@%p79 bra 	$L__BB0_75;
	add.s32 	%r56, %r256, -1;
	add.s32 	%r57, %r56, %r4;
	setp.gt.s32 	%p80, %r256, %r71;
	@%p80 bra 	$L__BB0_67;
	shl.b32 	%r178, %r256, 3;
	mov.u32 	%r179, device_distances;
	add.s32 	%r180, %r179, %r178;
	ld.shared.f64 	%fd86, [%r180+-8];
	bra.uni 	$L__BB0_68;
$L__BB0_67:
	cvt.s64.s32 	%rd79, %r256;
	cvt.s64.s32 	%rd80, %r4;
	add.s64 	%rd81, %rd79, %rd80;
	shl.b64 	%rd82, %rd81, 3;
	add.s64 	%rd83, %rd1, %rd82;
	ld.global.f64 	%fd86, [%rd83+-8];
$L__BB0_68:
	setp.geu.f64 	%p81, %fd86, %fd78;
	setp.leu.f64 	%p82, %fd86, %fd75;
	or.pred  	%p83, %p81, %p82;
	@%p83 bra 	$L__BB0_70;
	mul.wide.s32 	%rd84, %r256, 4;
	add.s64 	%rd85, %rd3, %rd84;
	add.s64 	%rd86, %rd85, %rd10;
	ld.global.nc.u32 	%r181, [%rd85+-4];
	sub.s32 	%r182, %r181, %r68;
	ld.global.nc.u32 	%r183, [%rd86+-4];
	sub.s32 	%r184, %r183, %r69;
	mul.lo.s32 	%r185, %r182, %r182;
	mul.lo.s32 	%r186, %r184, %r184;
	shl.b32 	%r187, %r185, 1;
	shl.b32 	%r188, %r186, 1;
	add.s32 	%r189, %r187, %r188;
	div.s32 	%r191, %r186, %r189;
	add.s32 	%r192, %r185, %r191;
	cvt.rn.f32.s32 	%f9, %r192;
	add.s32 	%r193, %r189, 1;
	setp.lt.u32 	%p84, %r193, 3;
	selp.b32 	%r194, %r189, 0, %p84;
	cvt.rn.f32.s32 	%f10, %r194;
	setp.eq.f32 	%p85, %f9, %f10;
	selp.b32 	%r251, %r251, %r57, %p85;
	selp.f64 	%fd78, %fd78, %fd86, %p85;
$L__BB0_70:
	setp.gt.s32 	%p86, %r56, %r71;
	@%p86 bra 	$L__BB0_72;
	shl.b32 	%r195, %r256, 3;
	mov.u32 	%r196, device_distances;
	add.s32 	%r197, %r196, %r195;
	ld.shared.f64 	%fd88, [%r197+-16];
	bra.uni 	$L__BB0_73;
$L__BB0_72:
	cvt.s64.s32 	%rd87, %r256;
	cvt.s64.s32 	%rd88, %r4;
	add.s64 	%rd89, %rd87, %rd88;
	shl.b64 	%rd90, %rd89, 3;
	add.s64 	%rd91, %rd1, %rd90;
	ld.global.f64 	%fd88, [%rd91+-16];
$L__BB0_73:
	add.s32 	%r260, %r256, -2;
	setp.geu.f64 	%p87, %fd88, %fd78;
	setp.leu.f64 	%p88, %fd88, %fd75;
	or.pred  	%p89, %p87, %p88;
	@%p89 bra 	$L__BB0_75;
	mul.wide.s32 	%rd92, %r256, 4;
	add.s64 	%rd93, %rd3, %rd92;
	add.s64 	%rd94, %rd93, %rd10;
	ld.global.nc.u32 	%r198, [%rd93+-8];
	sub.s32 	%r199, %r198, %r68;
	ld.global.nc.u32 	%r200, [%rd94+-8];
	sub.s32 	%r201, %r200, %r69;
	mul.lo.s32 	%r202, %r199, %r199;
	mul.lo.s32 	%r203, %r201, %r201;
	shl.b32 	%r204, %r202, 1;
	shl.b32 	%r205, %r203, 1;
	add.s32 	%r206, %r204, %r205;
	div.s32 	%r208, %r203, %r206;
	add.s32 	%r209, %r202, %r208;
	cvt.rn.f32.s32 	%f11, %r209;
	add.s32 	%r210, %r206, 1;
	setp.lt.u32 	%p90, %r210, 3;
	selp.b32 	%r211, %r206, 0, %p90;
	cvt.rn.f32.s32 	%f12, %r211;
	setp.eq.f32 	%p91, %f11, %f12;
	add.s32 	%r212, %r57, -1;
	selp.b32 	%r251, %r251, %r212, %p91;
	selp.f64 	%fd78, %fd78, %fd88, %p91;
$L__BB0_75:
	and.b32  	%r213, %r3, 1;
	setp.eq.b32 	%p92, %r213, 1;
	not.pred 	%p93, %p92;
	@%p93 bra 	$L__BB0_81;
	setp.gt.s32 	%p94, %r260, %r71;
	@%p94 bra 	$L__BB0_78;
	shl.b32 	%r214, %r260, 3;
	mov.u32 	%r215, device_distances;
	add.s32 	%r216, %r215, %r214;
	ld.shared.f64 	%fd90, [%r216+-8];
	bra.uni 	$L__BB0_79;
$L__BB0_78:
	cvt.s64.s32 	%rd95, %r260;
	cvt.s64.s32 	%rd96, %r4;
	add.s64 	%rd97, %rd95, %rd96;
	shl.b64 	%rd98, %rd97, 3;
	add.s64 	%rd99, %rd1, %rd98;
	ld.global.f64 	%fd90, [%rd99+-8];
$L__BB0_79:
	setp.geu.f64 	%p95, %fd90, %fd78;
	setp.leu.f64 	%p96, %fd90, %fd75;
	or.pred  	%p97, %p95, %p96;
	@%p97 bra 	$L__BB0_81;
	mul.wide.s32 	%rd100, %r260, 4;
	add.s64 	%rd101, %rd3, %rd100;
	add.s64 	%rd102, %rd101, %rd10;
	ld.global.nc.u32 	%r217, [%rd101+-4];
	sub.s32 	%r218, %r217, %r68;
	ld.global.nc.u32 	%r219, [%rd102+-4];
	sub.s32 	%r220, %r219, %r69;
	mul.lo.s32 	%r221, %r218, %r218;
	mul.lo.s32 	%r222, %r220, %r220;
	shl.b32 	%r223, %r221, 1;
	shl.b32 	%r224, %r222, 1;
	add.s32 	%r225, %r223, %r224;
	div.s32 	%r227, %r222, %r225;
	add.s32 	%r228, %r221, %r227;
	cvt.rn.f32.s32 	%f13, %r228;
	add.s32 	%r229, %r225, 1;
	setp.lt.u32 	%p98, %r229, 3;
	selp.b32 	%r230, %r225, 0, %p98;
	cvt.rn.f32.s32 	%f14, %r230;
	setp.eq.f32 	%p99, %f13, %f14;
	add.s32 	%r231, %r260, %r4;
	add.s32 	%r232, %r231, -1;
	selp.b32 	%r251, %r251, %r232, %p99;
$L__BB0_81:
	ld.param.u32 	%r235, [_Z19knn_kernel_distancemPKiPdPiiiiiii_param_8];
	ld.param.u64 	%rd110, [_Z19knn_kernel_distancemPKiPdPiiiiiii_param_3];
	cvta.to.global.u64 	%rd103, %rd110;
	mov.u32 	%r233, %ctaid.x;
	mul.wide.u32 	%rd104, %r233, 4;
	add.s64 	%rd105, %rd103, %rd104;
	st.global.u32 	[%rd105], %r247;
	add.s32 	%r234, %r235, %r233;
	mul.wide.u32 	%rd106, %r234, 4;
	add.s64 	%rd107, %rd103, %rd106;
	st.global.u32 	[%rd107], %r251;
$L__BB0_82:
	ret;

}


// ===== COMPILED SASS (sm_100) =====

	.target	sm_100

	.elftype	@"ET_EXEC"


//--------------------- .note.nv.tkinfo           --------------------------
	.section	.note.nv.tkinfo,"",@"SHT_NOTE"
	.sectionflags	@"SHF_NOTE_NV_TKINFO"
	.tkinfo
        /*0018*/ 	.word	0x00000002
        /*0030*/ 	.string	""
        /*0030*/ 	.string	"ptxas"
        /*0030*/ 	.string	"Cuda compilation tools, release 13.0, V13.0.88"
        /*0030*/ 	.string	"Build cuda_13.0.r13.0/compiler.36424714_0"
        /*0030*/ 	.string	"-arch sm_100 -m 64 "



//--------------------- .note.nv.cuinfo           --------------------------
	.section	.note.nv.cuinfo,"",@"SHT_NOTE"
	.sectionflags	@"SHF_NOTE_NV_CUINFO"
        /*0018*/ 	.short	0x0002
        /*001a*/ 	.short	0x0064
        /*001c*/ 	.short	0x0082
	.zero		2


//--------------------- .nv.info                  --------------------------
	.section	.nv.info,"",@"SHT_CUDA_INFO"
	.align	4


	//----- nvinfo : EIATTR_REGCOUNT
	.align		4
        /*0000*/ 	.byte	0x04, 0x2f
        /*0002*/ 	.short	(.L_1 - .L_0)
	.align		4
.L_0:
        /*0004*/ 	.word	index@(_Z19knn_kernel_distancemPKiPdPiiiiiii)
        /*0008*/ 	.word	0x0000001c


	//----- nvinfo : EIATTR_FRAME_SIZE
	.align		4
.L_1:
        /*000c*/ 	.byte	0x04, 0x11
        /*000e*/ 	.short	(.L_3 - .L_2)
	.align		4
.L_2:
        /*0010*/ 	.word	index@(_Z19knn_kernel_distancemPKiPdPiiiiiii)
        /*0014*/ 	.word	0x00000000


	//----- nvinfo : EIATTR_MIN_STACK_SIZE
	.align		4
.L_3:
        /*0018*/ 	.byte	0x04, 0x12
        /*001a*/ 	.short	(.L_5 - .L_4)
	.align		4
.L_4:
        /*001c*/ 	.word	index@(_Z19knn_kernel_distancemPKiPdPiiiiiii)
        /*0020*/ 	.word	0x00000000
.L_5:


//--------------------- .nv.compat                --------------------------
	.section	.nv.compat,"",@"SHT_CUDA_COMPAT_INFO"
	.align	4
        /*0000*/ 	.byte	0x02, 0x09, 0x00, 0x00, 0x02, 0x02, 0x01, 0x00, 0x02, 0x05, 0x05, 0x00, 0x03, 0x07, 0x01, 0x01
        /*0010*/ 	.byte	0x02, 0x03, 0x00, 0x00, 0x02, 0x06, 0x01, 0x00, 0x04, 0x0b, 0x08, 0x00, 0x01, 0x00, 0x00, 0x00
        /*0020*/ 	.byte	0x00, 0x00, 0x00, 0x00


//--------------------- .nv.info._Z19knn_kernel_distancemPKiPdPiiiiiii --------------------------
	.section	.nv.info._Z19knn_kernel_distancemPKiPdPiiiiiii,"",@"SHT_CUDA_INFO"
	.sectionflags	@""
	.align	4


	//----- nvinfo : EIATTR_CUDA_API_VERSION
	.align		4
        /*0000*/ 	.byte	0x04, 0x37
        /*0002*/ 	.short	(.L_7 - .L_6)
.L_6:
        /*0004*/ 	.word	0x00000082


	//----- nvinfo : EIATTR_KPARAM_INFO
	.align		4
.L_7:
        /*0008*/ 	.byte	0x04, 0x17
        /*000a*/ 	.short	(.L_9 - .L_8)
.L_8:
        /*000c*/ 	.word	0x00000000
        /*0010*/ 	.short	0x0009
        /*0012*/ 	.short	0x0034
        /*0014*/ 	.byte	0x00, 0xf0, 0x11, 0x00


	//----- nvinfo : EIATTR_KPARAM_INFO
	.align		4
.L_9:
        /*0018*/ 	.byte	0x04, 0x17
        /*001a*/ 	.short	(.L_11 - .L_10)
.L_10:
        /*001c*/ 	.word	0x00000000
        /*0020*/ 	.short	0x0008
        /*0022*/ 	.short	0x0030
        /*0024*/ 	.byte	0x00, 0xf0, 0x11, 0x00


	//----- nvinfo : EIATTR_KPARAM_INFO
	.align		4
.L_11:
        /*0028*/ 	.byte	0x04, 0x17
        /*002a*/ 	.short	(.L_13 - .L_12)
.L_12:
        /*002c*/ 	.word	0x00000000
        /*0030*/ 	.short	0x0007
        /*0032*/ 	.short	0x002c
        /*0034*/ 	.byte	0x00, 0xf0, 0x11, 0x00


	//----- nvinfo : EIATTR_KPARAM_INFO
	.align		4
.L_13:
        /*0038*/ 	.byte	0x04, 0x17
        /*003a*/ 	.short	(.L_15 - .L_14)
.L_14:
        /*003c*/ 	.word	0x00000000
        /*0040*/ 	.short	0x0006
        /*0042*/ 	.short	0x0028
        /*0044*/ 	.byte	0x00, 0xf0, 0x11, 0x00


	//----- nvinfo : EIATTR_KPARAM_INFO
	.align		4
.L_15:
        /*0048*/ 	.byte	0x04, 0x17
        /*004a*/ 	.short	(.L_17 - .L_16)
.L_16:
        /*004c*/ 	.word	0x00000000
        /*0050*/ 	.short	0x0005
        /*0052*/ 	.short	0x0024
        /*0054*/ 	.byte	0x00, 0xf0, 0x11, 0x00


	//----- nvinfo : EIATTR_KPARAM_INFO
	.align		4
.L_17:
        /*0058*/ 	.byte	0x04, 0x17
        /*005a*/ 	.short	(.L_19 - .L_18)
.L_18:
        /*005c*/ 	.word	0x00000000
        /*0060*/ 	.short	0x0004
        /*0062*/ 	.short	0x0020
        /*0064*/ 	.byte	0x00, 0xf0, 0x11, 0x00


	//----- nvinfo : EIATTR_KPARAM_INFO
	.align		4
.L_19:
        /*0068*/ 	.byte	0x04, 0x17
        /*006a*/ 	.short	(.L_21 - .L_20)
.L_20:
        /*006c*/ 	.word	0x00000000
        /*0070*/ 	.short	0x0003
        /*0072*/ 	.short	0x0018
        /*0074*/ 	.byte	0x00, 0xf5, 0x21, 0x00


	//----- nvinfo : EIATTR_KPARAM_INFO
	.align		4
.L_21:
        /*0078*/ 	.byte	0x04, 0x17
        /*007a*/ 	.short	(.L_23 - .L_22)
.L_22:
        /*007c*/ 	.word	0x00000000
        /*0080*/ 	.short	0x0002
        /*0082*/ 	.short	0x0010
        /*0084*/ 	.byte	0x00, 0xf5, 0x21, 0x00


	//----- nvinfo : EIATTR_KPARAM_INFO
	.align		4
.L_23:
        /*0088*/ 	.byte	0x04, 0x17
        /*008a*/ 	.short	(.L_25 - .L_24)
.L_24:
        /*008c*/ 	.word	0x00000000
        /*0090*/ 	.short	0x0001
        /*0092*/ 	.short	0x0008
        /*0094*/ 	.byte	0x00, 0xf5, 0x21, 0x00


	//----- nvinfo : EIATTR_KPARAM_INFO
	.align		4
.L_25:
        /*0098*/ 	.byte	0x04, 0x17
        /*009a*/ 	.short	(.L_27 - .L_26)
.L_26:
        /*009c*/ 	.word	0x00000000
        /*00a0*/ 	.short	0x0000
        /*00a2*/ 	.short	0x0000
        /*00a4*/ 	.byte	0x00, 0xf0, 0x21, 0x00


	//----- nvinfo : EIATTR_SPARSE_MMA_MASK
	.align		4
.L_27:
        /*00a8*/ 	.byte	0x03, 0x50
        /*00aa*/ 	.short	0x0000


	//----- nvinfo : EIATTR_MAXREG_COUNT
	.align		4
        /*00ac*/ 	.byte	0x03, 0x1b
        /*00ae*/ 	.short	0x00ff


	//----- nvinfo : EIATTR_MERCURY_ISA_VERSION
	.align		4
        /*00b0*/ 	.byte	0x03, 0x5f
        /*00b2*/ 	.short	0x0101


	//----- nvinfo : EIATTR_VRC_CTA_INIT_COUNT
	.align		4
        /*00b4*/ 	.byte	0x02, 0x4a
	.zero		1
	.zero		1


	//----- nvinfo : EIATTR_EXIT_INSTR_OFFSETS
	.align		4
        /*00b8*/ 	.byte	0x04, 0x1c
        /*00ba*/ 	.short	(.L_29 - .L_28)


	//   ....[0]....
.L_28:
        /*00bc*/ 	.word	0x00000210


	//   ....[1]....
        /*00c0*/ 	.word	0x00002bf0


	//----- nvinfo : EIATTR_CRS_STACK_SIZE
	.align		4
.L_29:
        /*00c4*/ 	.byte	0x04, 0x1e
        /*00c6*/ 	.short	(.L_31 - .L_30)
.L_30:
        /*00c8*/ 	.word	0x00000000


	//----- nvinfo : EIATTR_CBANK_PARAM_SIZE
	.align		4
.L_31:
        /*00cc*/ 	.byte	0x03, 0x19
        /*00ce*/ 	.short	0x0038


	//----- nvinfo : EIATTR_PARAM_CBANK
	.align		4
        /*00d0*/ 	.byte	0x04, 0x0a
        /*00d2*/ 	.short	(.L_33 - .L_32)
	.align		4
.L_32:
        /*00d4*/ 	.word	index@(.nv.constant0._Z19knn_kernel_distancemPKiPdPiiiiiii)
        /*00d8*/ 	.short	0x0380
        /*00da*/ 	.short	0x0038


	//----- nvinfo : EIATTR_SW_WAR
	.align		4
.L_33:
        /*00dc*/ 	.byte	0x04, 0x36
        /*00de*/ 	.short	(.L_35 - .L_34)
.L_34:
        /*00e0*/ 	.word	0x00000008
.L_35:


//--------------------- .nv.callgraph             --------------------------
	.section	.nv.callgraph,"",@"SHT_CUDA_CALLGRAPH"
	.align	4
	.sectionentsize	8
	.align		4
        /*0000*/ 	.word	0x00000000
	.align		4
        /*0004*/ 	.word	0xffffffff
	.align		4
        /*0008*/ 	.word	0x00000000
	.align		4
        /*000c*/ 	.word	0xfffffffe
	.align		4
        /*0010*/ 	.word	0x00000000
	.align		4
        /*0014*/ 	.word	0xfffffffd
	.align		4
        /*0018*/ 	.word	0x00000000
	.align		4
        /*001c*/ 	.word	0xfffffffc


//--------------------- .text._Z19knn_kernel_distancemPKiPdPiiiiiii --------------------------
	.section	.text._Z19knn_kernel_distancemPKiPdPiiiiiii,"ax",@progbits
	.align	128
        .global         _Z19knn_kernel_distancemPKiPdPiiiiiii
        .type           _Z19knn_kernel_distancemPKiPdPiiiiiii,@function
        .size           _Z19knn_kernel_distancemPKiPdPiiiiiii,(.L_x_36 - _Z19knn_kernel_distancemPKiPdPiiiiiii)
        .other          _Z19knn_kernel_distancemPKiPdPiiiiiii,@"STO_CUDA_ENTRY STV_DEFAULT"
_Z19knn_kernel_distancemPKiPdPiiiiiii:
.text._Z19knn_kernel_distancemPKiPdPiiiiiii:
[----:B------:R-:W-:Y:S01]  /*0000*/  LDC R1, c[0x0][0x37c] ;  /* 0x0000df00ff017b82 */ /* 0x000fe20000000800 */
[----:B------:R-:W0:Y:S07]  /*0010*/  S2R R13, SR_TID.X ;  /* 0x00000000000d7919 */ /* 0x000e2e0000002100 */
[----:B------:R-:W1:Y:S01]  /*0020*/  LDC.64 R4, c[0x0][0x388] ;  /* 0x0000e200ff047b82 */ /* 0x000e620000000a00 */
[----:B------:R-:W0:Y:S01]  /*0030*/  LDCU UR5, c[0x0][0x360] ;  /* 0x00006c00ff0577ac */ /* 0x000e220008000800 */
[----:B------:R-:W0:Y:S01]  /*0040*/  S2R R0, SR_CTAID.X ;  /* 0x0000000000007919 */ /* 0x000e220000002500 */
[----:B------:R-:W2:Y:S01]  /*0050*/  LDCU.64 UR6, c[0x0][0x380] ;  /* 0x00007000ff0677ac */ /* 0x000ea20008000a00 */
[----:B------:R-:W3:Y:S01]  /*0060*/  LDCU.64 UR12, c[0x0][0x358] ;  /* 0x00006b00ff0c77ac */ /* 0x000ee20008000a00 */
[----:B------:R-:W4:Y:S01]  /*0070*/  LDCU.64 UR8, c[0x0][0x3a8] ;  /* 0x00007500ff0877ac */ /* 0x000f220008000a00 */
[----:B0-----:R-:W-:-:S04]  /*0080*/  IMAD R19, R0, UR5, R13 ;  /* 0x0000000500137c24 */ /* 0x001fc8000f8e020d */
[----:B-1----:R-:W-:-:S03]  /*0090*/  IMAD.WIDE R4, R19, 0x4, R4 ;  /* 0x0000000413047825 */ /* 0x002fc600078e0204 */
[----:B--2---:R-:W-:Y:S02]  /*00a0*/  IADD3 R8, P0, PT, R4, UR6, RZ ;  /* 0x0000000604087c10 */ /* 0x004fe4000ff1e0ff */
[----:B---3--:R-:W4:Y:S01]  /*00b0*/  LDG.E.CONSTANT R0, desc[UR12][R4.64] ;  /* 0x0000000c04007981 */ /* 0x008f22000c1e9900 */
[----:B------:R-:W0:Y:S01]  /*00c0*/  LDCU UR6, c[0x0][0x3b4] ;  /* 0x00007680ff0677ac */ /* 0x000e220008000800 */
[----:B------:R-:W-:-:S05]  /*00d0*/  IADD3.X R9, PT, PT, R5, UR7, RZ, P0, !PT ;  /* 0x0000000705097c10 */ /* 0x000fca00087fe4ff */
[----:B------:R-:W2:Y:S01]  /*00e0*/  LDG.E.CONSTANT R8, desc[UR12][R8.64] ;  /* 0x0000000c08087981 */ /* 0x000ea2000c1e9900 */
[----:B0-----:R-:W-:-:S13]  /*00f0*/  ISETP.GE.U32.AND P0, PT, R13, UR6, PT ;  /* 0x000000060d007c0c */ /* 0x001fda000bf06070 */
[----:B------:R-:W0:Y:S01]  /*0100*/  @!P0 S2R R11, SR_CgaCtaId ;  /* 0x00000000000b8919 */ /* 0x000e220000008800 */
[----:B------:R-:W1:Y:S01]  /*0110*/  @P0 LDC.64 R2, c[0x0][0x390] ;  /* 0x0000e400ff020b82 */ /* 0x000e620000000a00 */
[----:B------:R-:W-:Y:S02]  /*0120*/  SHF.R.S32.HI R18, RZ, 0x1f, R19 ;  /* 0x0000001fff127819 */ /* 0x000fe40000011413 */
[----:B-1----:R-:W-:-:S04]  /*0130*/  @P0 LEA R2, P1, R19, R2, 0x3 ;  /* 0x0000000213020211 */ /* 0x002fc800078218ff */
[----:B------:R-:W-:Y:S02]  /*0140*/  @P0 LEA.HI.X R3, R19, R3, R18, 0x3, P1 ;  /* 0x0000000313030211 */ /* 0x000fe400008f1c12 */
[----:B------:R-:W-:Y:S01]  /*0150*/  ISETP.NE.AND P1, PT, R13, RZ, PT ;  /* 0x000000ff0d00720c */ /* 0x000fe20003f25270 */
[----:B------:R-:W1:Y:S01]  /*0160*/  S2UR UR7, SR_CTAID.X ;  /* 0x00000000000779c3 */ /* 0x000e620000002500 */
[----:B----4-:R-:W-:-:S04]  /*0170*/  VIADD R0, R0, -UR8 ;  /* 0x8000000800007c36 */ /* 0x010fc80008000000 */
[----:B------:R-:W-:Y:S02]  /*0180*/  IMAD R0, R0, R0, RZ ;  /* 0x0000000000007224 */ /* 0x000fe400078e02ff */
[----:B--2---:R-:W-:-:S04]  /*0190*/  VIADD R7, R8, -UR9 ;  /* 0x8000000908077c36 */ /* 0x004fc80008000000 */
[----:B------:R-:W-:Y:S01]  /*01a0*/  IMAD R7, R7, R7, R0 ;  /* 0x0000000707077224 */ /* 0x000fe200078e0200 */
[----:B------:R-:W-:-:S05]  /*01b0*/  @!P0 MOV R0, 0x400 ;  /* 0x0000040000008802 */ /* 0x000fca0000000f00 */
[----:B------:R-:W2:Y:S01]  /*01c0*/  I2F.F64.U32 R6, R7 ;  /* 0x0000000700067312 */ /* 0x000ea20000201800 */
[----:B0-----:R-:W-:-:S05]  /*01d0*/  @!P0 LEA R0, R11, R0, 0x18 ;  /* 0x000000000b008211 */ /* 0x001fca00078ec0ff */
[----:B------:R-:W-:Y:S01]  /*01e0*/  @!P0 IMAD R9, R13, 0x8, R0 ;  /* 0x000000080d098824 */ /* 0x000fe200078e0200 */
[----:B--2---:R0:W-:Y:S04]  /*01f0*/  @P0 STG.E.64 desc[UR12][R2.64], R6 ;  /* 0x0000000602000986 */ /* 0x0041e8000c101b0c */
[----:B------:R0:W-:Y:S01]  /*0200*/  @!P0 STS.64 [R9], R6 ;  /* 0x0000000609008388 */ /* 0x0001e20000000a00 */
[----:B-1----:R-:W-:Y:S05]  /*0210*/  @P1 EXIT ;  /* 0x000000000000194d */ /* 0x002fea0003800000 */
[----:B------:R-:W1:Y:S01]  /*0220*/  S2UR UR8, SR_CgaCtaId ;  /* 0x00000000000879c3 */ /* 0x000e620000008800 */
[----:B------:R-:W-:Y:S01]  /*0230*/  UMOV UR4, 0x400 ;  /* 0x0000040000047882 */ /* 0x000fe20000000000 */
[----:B------:R-:W-:Y:S02]  /*0240*/  IMAD.U32 R20, RZ, RZ, UR5 ;  /* 0x00000005ff147e24 */ /* 0x000fe4000f8e00ff */
[----:B------:R-:W-:Y:S01]  /*0250*/  IMAD.MOV.U32 R0, RZ, RZ, R19 ;  /* 0x000000ffff007224 */ /* 0x000fe200078e0013 */
[----:B-1----:R-:W-:Y:S02]  /*0260*/  ULEA UR9, UR8, UR4, 0x18 ;  /* 0x0000000408097291 */ /* 0x002fe4000f8ec0ff */
[----:B------:R-:W-:-:S07]  /*0270*/  ULOP3.LUT UP0, UR4, UR5, 0x3, URZ, 0xc0, !UPT ;  /* 0x0000000305047892 */ /* 0x000fce000f80c0ff */
[----:B0-----:R-:W0:Y:S02]  /*0280*/  LDS.64 R2, [UR9] ;  /* 0x00000009ff027984 */ /* 0x001e240008000a00 */
[----:B------:R-:W-:Y:S05]  /*0290*/  BRA.U !UP0, `(.L_x_0) ;  /* 0x0000000108e07547 */ /* 0x000fea000b800000 */
[----:B------:R-:W1:Y:S01]  /*02a0*/  LDCU UR8, c[0x0][0x3a4] ;  /* 0x00007480ff0877ac */ /* 0x000e620008000800 */
[C---:B------:R-:W-:Y:S01]  /*02b0*/  IMAD.SHL.U32 R17, R19.reuse, 0x4, RZ ;  /* 0x0000000413117824 */ /* 0x040fe200078e00ff */
[----:B------:R-:W-:Y:S01]  /*02c0*/  SHF.L.U64.HI R16, R19, 0x2, R18 ;  /* 0x0000000213107819 */ /* 0x000fe20000010212 */
[----:B------:R-:W-:Y:S01]  /*02d0*/  IMAD.U32 R20, RZ, RZ, UR5 ;  /* 0x00000005ff147e24 */ /* 0x000fe2000f8e00ff */
[----:B------:R-:W2:Y:S01]  /*02e0*/  LDCU.64 UR14, c[0x0][0x388] ;  /* 0x00007100ff0e77ac */ /* 0x000ea20008000a00 */
[----:B------:R-:W-:Y:S01]  /*02f0*/  IMAD.MOV.U32 R0, RZ, RZ, R19 ;  /* 0x000000ffff007224 */ /* 0x000fe200078e0013 */
[----:B------:R-:W-:Y:S02]  /*0300*/  UIMAD UR7, UR7, UR5, UR5 ;  /* 0x00000005070772a4 */ /* 0x000fe4000f8e0205 */
[----:B------:R-:W-:Y:S02]  /*0310*/  ULEA UR6, UR5, UR9, 0x3 ;  /* 0x0000000905067291 */ /* 0x000fe4000f8e18ff */
[----:B------:R-:W-:-:S02]  /*0320*/  UIADD3 UR9, UPT, UPT, -UR4, URZ, URZ ;  /* 0x000000ff04097290 */ /* 0x000fc4000fffe1ff */
[----:B------:R-:W-:Y:S01]  /*0330*/  IMAD.U32 R11, RZ, RZ, UR7 ;  /* 0x00000007ff0b7e24 */ /* 0x000fe2000f8e00ff */
[----:B------:R-:W3:Y:S01]  /*0340*/  LDCU UR10, c[0x0][0x3b4] ;  /* 0x00007680ff0a77ac */ /* 0x000ee20008000800 */
[----:B-1----:R-:W-:Y:S01]  /*0350*/  UIADD3 UR4, UPT, UPT, UR7, -UR8, URZ ;  /* 0x8000000807047290 */ /* 0x002fe2000fffe0ff */
[----:B------:R-:W1:Y:S01]  /*0360*/  LDCU UR11, c[0x0][0x3a8] ;  /* 0x00007500ff0b77ac */ /* 0x000e620008000800 */
[----:B--2---:R-:W-:-:S04]  /*0370*/  IADD3 R10, P0, PT, R17, UR14, RZ ;  /* 0x0000000e110a7c10 */ /* 0x004fc8000ff1e0ff */
[----:B------:R-:W-:Y:S01]  /*0380*/  IMAD.U32 R14, RZ, RZ, UR4 ;  /* 0x00000004ff0e7e24 */ /* 0x000fe2000f8e00ff */
[----:B------:R-:W-:Y:S01]  /*0390*/  IADD3.X R15, PT, PT, R16, UR15, RZ, P0, !PT ;  /* 0x0000000f100f7c10 */ /* 0x000fe200087fe4ff */
[----:B------:R-:W2:Y:S01]  /*03a0*/  LDCU UR20, c[0x0][0x3ac] ;  /* 0x00007580ff1477ac */ /* 0x000ea20008000800 */
[----:B------:R-:W4:Y:S01]  /*03b0*/  LDCU.128 UR16, c[0x0][0x380] ;  /* 0x00007000ff1077ac */ /* 0x000f220008000c00 */
[----:B------:R-:W-:-:S12]  /*03c0*/  UIADD3 UR8, UPT, UPT, UR6, -0x8, URZ ;  /* 0xfffffff806087890 */ /* 0x000fd8000fffe0ff */
.L_x_3:
[----:B---3--:R-:W-:Y:S02]  /*03d0*/  UMOV UR6, UR10 ;  /* 0x0000000a00067c82 */ /* 0x008fe40008000000 */
[----:B------:R-:W-:-:S13]  /*03e0*/  ISETP.GT.AND P0, PT, R20, UR6, PT ;  /* 0x0000000614007c0c */ /* 0x000fda000bf04270 */
[----:B------:R-:W0:Y:S01]  /*03f0*/  @!P0 LDS.64 R6, [UR8] ;  /* 0x00000008ff068984 */ /* 0x000e220008000a00 */
[----:B------:R-:W3:Y:S01]  /*0400*/  @P0 LDC.64 R8, c[0x0][0x390] ;  /* 0x0000e400ff080b82 */ /* 0x000ee20000000a00 */
[----:B------:R-:W-:-:S04]  /*0410*/  @P0 IADD3 R12, P1, PT, R19, R20, RZ ;  /* 0x00000014130c0210 */ /* 0x000fc80007f3e0ff */
[----:B------:R-:W-:Y:S02]  /*0420*/  @P0 LEA.HI.X.SX32 R13, R20, R18, 0x1, P1 ;  /* 0x00000012140d0211 */ /* 0x000fe400008f0eff */
[----:B---3--:R-:W-:-:S04]  /*0430*/  @P0 LEA R8, P1, R12, R8, 0x3 ;  /* 0x000000080c080211 */ /* 0x008fc800078218ff */
[----:B------:R-:W-:-:S05]  /*0440*/  @P0 LEA.HI.X R9, R12, R9, R13, 0x3, P1 ;  /* 0x000000090c090211 */ /* 0x000fca00008f1c0d */
[----:B------:R-:W0:Y:S01]  /*0450*/  @P0 LDG.E.64 R6, desc[UR12][R8.64+-0x8] ;  /* 0xfffff80c08060981 */ /* 0x000e22000c1e1b00 */
[----:B------:R-:W-:Y:S01]  /*0460*/  ISETP.NE.AND P0, PT, R14, 0x1, PT ;  /* 0x000000010e00780c */ /* 0x000fe20003f05270 */
[----:B------:R-:W-:Y:S01]  /*0470*/  UIADD3 UR9, UPT, UPT, UR9, 0x1, URZ ;  /* 0x0000000109097890 */ /* 0x000fe2000fffe0ff */
[----:B------:R-:W-:Y:S01]  /*0480*/  BSSY.RECONVERGENT B0, `(.L_x_1) ;  /* 0x0000012000007945 */ /* 0x000fe20003800200 */
[----:B------:R-:W-:Y:S01]  /*0490*/  UIADD3 UR8, UPT, UPT, UR8, -0x8, URZ ;  /* 0xfffffff808087890 */ /* 0x000fe2000fffe0ff */
[----:B------:R-:W-:Y:S01]  /*04a0*/  VIADD R11, R11, 0xffffffff ;  /* 0xffffffff0b0b7836 */ /* 0x000fe20000000000 */
[----:B------:R-:W-:-:S08]  /*04b0*/  PLOP3.LUT P1, PT, PT, PT, PT, 0x8, 0x80 ;  /* 0x000000000080781c */ /* 0x000fd00003f2e170 */
[----:B0-----:R-:W-:-:S14]  /*04c0*/  DSETP.GEU.OR P0, PT, R6, R2, !P0 ;  /* 0x000000020600722a */ /* 0x001fdc000470e400 */
[----:B------:R-:W-:Y:S05]  /*04d0*/  @P0 BRA `(.L_x_2) ;  /* 0x0000000000300947 */ /* 0x000fea0003800000 */
[----:B------:R-:W-:Y:S02]  /*04e0*/  IMAD.MOV.U32 R8, RZ, RZ, R10 ;  /* 0x000000ffff087224 */ /* 0x000fe400078e000a */
[----:B------:R-:W-:Y:S02]  /*04f0*/  IMAD.MOV.U32 R9, RZ, RZ, R15 ;  /* 0x000000ffff097224 */ /* 0x000fe400078e000f */
[----:B------:R-:W-:-:S05]  /*0500*/  IMAD.WIDE R8, R20, 0x4, R8 ;  /* 0x0000000414087825 */ /* 0x000fca00078e0208 */
[----:B------:R-:W1:Y:S02]  /*0510*/  LDG.E.CONSTANT R12, desc[UR12][R8.64+-0x4] ;  /* 0xfffffc0c080c7981 */ /* 0x000e64000c1e9900 */
[----:B-1----:R-:W-:-:S13]  /*0520*/  ISETP.NE.AND P0, PT, R12, UR11, PT ;  /* 0x0000000b0c007c0c */ /* 0x002fda000bf05270 */
[----:B------:R-:W-:Y:S05]  /*0530*/  @!P0 BRA `(.L_x_2) ;  /* 0x0000000000188947 */ /* 0x000fea0003800000 */
[----:B----4-:R-:W-:-:S04]  /*0540*/  IADD3 R8, P0, PT, R8, UR16, RZ ;  /* 0x0000001008087c10 */ /* 0x010fc8000ff1e0ff */
[----:B------:R-:W-:-:S05]  /*0550*/  IADD3.X R9, PT, PT, R9, UR17, RZ, P0, !PT ;  /* 0x0000001109097c10 */ /* 0x000fca00087fe4ff */
[----:B------:R-:W2:Y:S01]  /*0560*/  LDG.E.CONSTANT R8, desc[UR12][R8.64+-0x4] ;  /* 0xfffffc0c08087981 */ /* 0x000ea2000c1e9900 */
[----:B------:R-:W-:-:S04]  /*0570*/  IADD3 R10, P0, PT, R17, UR18, RZ ;  /* 0x00000012110a7c10 */ /* 0x000fc8000ff1e0ff */
[----:B------:R-:W-:Y:S02]  /*0580*/  IADD3.X R15, PT, PT, R16, UR19, RZ, P0, !PT ;  /* 0x00000013100f7c10 */ /* 0x000fe400087fe4ff */
[----:B--2---:R-:W-:-:S13]  /*0590*/  ISETP.NE.AND P1, PT, R8, UR20, PT ;  /* 0x0000001408007c0c */ /* 0x004fda000bf25270 */
.L_x_2:
[----:B-12-4-:R-:W-:Y:S05]  /*05a0*/  BSYNC.RECONVERGENT B0 ;  /* 0x0000000000007941 */ /* 0x016fea0003800200 */
.L_x_1:
[----:B------:R-:W-:Y:S01]  /*05b0*/  UISETP.NE.AND UP0, UPT, UR9, URZ, UPT ;  /* 0x000000ff0900728c */ /* 0x000fe2000bf05270 */
[----:B------:R-:W-:Y:S01]  /*05c0*/  FSEL R2, R6, R2, P1 ;  /* 0x0000000206027208 */ /* 0x000fe20000800000 */
[----:B------:R-:W-:Y:S01]  /*05d0*/  VIADD R14, R14, 0xffffffff ;  /* 0xffffffff0e0e7836 */ /* 0x000fe20000000000 */
[----:B------:R-:W-:Y:S01]  /*05e0*/  FSEL R3, R7, R3, P1 ;  /* 0x0000000307037208 */ /* 0x000fe20000800000 */
[----:B------:R-:W-:Y:S01]  /*05f0*/  VIADD R20, R20, 0xffffffff ;  /* 0xffffffff14147836 */ /* 0x000fe20000000000 */
[----:B------:R-:W-:-:S04]  /*0600*/  SEL R0, R11, R0, P1 ;  /* 0x000000000b007207 */ /* 0x000fc80000800000 */
[----:B------:R-:W-:Y:S05]  /*0610*/  BRA.U UP0, `(.L_x_3) ;  /* 0xfffffffd006c7547 */ /* 0x000fea000b83ffff */
.L_x_0:
[----:B------:R-:W-:-:S09]  /*0620*/  UISETP.GE.U32.AND UP0, UPT, UR5, 0x4, UPT ;  /* 0x000000040500788c */ /* 0x000fd2000bf06070 */
[----:B------:R-:W-:Y:S05]  /*0630*/  BRA.U !UP0, `(.L_x_4) ;  /* 0x0000000508807547 */ /* 0x000fea000b800000 */
[----:B------:R-:W1:Y:S01]  /*0640*/  S2R R6, SR_CgaCtaId ;  /* 0x0000000000067919 */ /* 0x000e620000008800 */
[----:B------:R-:W-:Y:S01]  /*0650*/  MOV R21, 0x400 ;  /* 0x0000040000157802 */ /* 0x000fe20000000f00 */
[----:B------:R-:W2:Y:S01]  /*0660*/  LDCU UR7, c[0x0][0x3a8] ;  /* 0x00007500ff0777ac */ /* 0x000ea20008000800 */
[----:B------:R-:W3:Y:S01]  /*0670*/  LDCU UR14, c[0x0][0x3ac] ;  /* 0x00007580ff0e77ac */ /* 0x000ee20008000800 */
[----:B------:R-:W4:Y:S01]  /*0680*/  LDCU UR6, c[0x0][0x3b4] ;  /* 0x00007680ff0677ac */ /* 0x000f220008000800 */
[----:B------:R-:W0:Y:S01]  /*0690*/  LDCU UR4, c[0x0][0x3a4] ;  /* 0x00007480ff0477ac */ /* 0x000e220008000800 */
[----:B------:R-:W0:Y:S01]  /*06a0*/  LDCU.64 UR10, c[0x0][0x380] ;  /* 0x00007000ff0a77ac */ /* 0x000e220008000a00 */
[----:B------:R-:W0:Y:S02]  /*06b0*/  LDCU.64 UR8, c[0x0][0x390] ;  /* 0x00007200ff0877ac */ /* 0x000e240008000a00 */
[----:B01234-:R-:W-:-:S07]  /*06c0*/  LEA R21, R6, R21, 0x18 ;  /* 0x0000001506157211 */ /* 0x01ffce00078ec0ff */
.L_x_13:
[C---:B------:R-:W-:Y:S01]  /*06d0*/  ISETP.GT.AND P3, PT, R20.reuse, UR6, PT ;  /* 0x0000000614007c0c */ /* 0x040fe2000bf64270 */
[C---:B------:R-:W-:Y:S02]  /*06e0*/  IMAD R9, R20.reuse, 0x8, R21 ;  /* 0x0000000814097824 */ /* 0x040fe400078e0215 */
[C---:B------:R-:W-:Y:S02]  /*06f0*/  VIADD R6, R20.reuse, 0xfffffffd ;  /* 0xfffffffd14067836 */ /* 0x040fe40000000000 */
[C---:B------:R-:W-:Y:S02]  /*0700*/  VIADD R22, R20.reuse, 0xfffffffe ;  /* 0xfffffffe14167836 */ /* 0x040fe40000000000 */
[----:B------:R-:W-:Y:S01]  /*0710*/  VIADD R8, R20, 0xffffffff ;  /* 0xffffffff14087836 */ /* 0x000fe20000000000 */
[----:B------:R-:W-:Y:S02]  /*0720*/  ISETP.GT.AND P0, PT, R6, UR6, PT ;  /* 0x0000000606007c0c */ /* 0x000fe4000bf04270 */
[----:B------:R-:W-:-:S02]  /*0730*/  IADD3 R6, P4, PT, R19, R20, RZ ;  /* 0x0000001413067210 */ /* 0x000fc40007f9e0ff */
[----:B------:R-:W-:Y:S01]  /*0740*/  ISETP.GT.AND P1, PT, R22, UR6, PT ;  /* 0x0000000616007c0c */ /* 0x000fe2000bf24270 */
[----:B------:R-:W0:Y:S01]  /*0750*/  @!P3 LDS.64 R16, [R9+-0x8] ;  /* 0xfffff8000910b984 */ /* 0x000e220000000a00 */
[----:B------:R-:W-:Y:S02]  /*0760*/  LEA.HI.X.SX32 R7, R20, R18, 0x1, P4 ;  /* 0x0000001214077211 */ /* 0x000fe400020f0eff */
[----:B------:R-:W-:Y:S02]  /*0770*/  LEA R24, P4, R6, UR8, 0x3 ;  /* 0x0000000806187c11 */ /* 0x000fe4000f8818ff */
[----:B------:R-:W-:Y:S02]  /*0780*/  ISETP.GT.AND P2, PT, R8, UR6, PT ;  /* 0x0000000608007c0c */ /* 0x000fe4000bf44270 */
[----:B------:R-:W-:Y:S01]  /*0790*/  LEA.HI.X R25, R6, UR9, R7, 0x3, P4 ;  /* 0x0000000906197c11 */ /* 0x000fe2000a0f1c07 */
[----:B------:R-:W1:Y:S04]  /*07a0*/  @!P0 LDS.64 R10, [R9+-0x20] ;  /* 0xffffe000090a8984 */ /* 0x000e680000000a00 */
[----:B------:R-:W2:Y:S06]  /*07b0*/  @!P1 LDS.64 R12, [R9+-0x18] ;  /* 0xffffe800090c9984 */ /* 0x000eac0000000a00 */
[----:B------:R3:W4:Y:S04]  /*07c0*/  @!P2 LDS.64 R14, [R9+-0x10] ;  /* 0xfffff000090ea984 */ /* 0x0007280000000a00 */
[----:B------:R-:W0:Y:S01]  /*07d0*/  @P3 LDG.E.64 R16, desc[UR12][R24.64+-0x8] ;  /* 0xfffff80c18103981 */ /* 0x000e22000c1e1b00 */
[----:B------:R-:W-:-:S03]  /*07e0*/  IMAD.IADD R23, R19, 0x1, R8 ;  /* 0x0000000113177824 */ /* 0x000fc600078e0208 */
[----:B------:R0:W5:Y:S02]  /*07f0*/  @P0 LDG.E.64 R10, desc[UR12][R24.64+-0x20] ;  /* 0xffffe00c180a0981 */ /* 0x000164000c1e1b00 */
[----:B------:R-:W-:Y:S01]  /*0800*/  ISETP.NE.AND P0, PT, R23, UR4, PT ;  /* 0x0000000417007c0c */ /* 0x000fe2000bf05270 */
[----:B---3--:R-:W-:Y:S01]  /*0810*/  IMAD.WIDE R8, R20, 0x4, R4 ;  /* 0x0000000414087825 */ /* 0x008fe200078e0204 */
[----:B------:R3:W5:Y:S01]  /*0820*/  @P1 LDG.E.64 R12, desc[UR12][R24.64+-0x18] ;  /* 0xffffe80c180c1981 */ /* 0x000762000c1e1b00 */
[----:B------:R-:W-:Y:S01]  /*0830*/  BSSY.RECONVERGENT B0, `(.L_x_5) ;  /* 0x000000c000007945 */ /* 0x000fe20003800200 */
[----:B------:R-:W-:Y:S02]  /*0840*/  IADD3 R6, P1, PT, R8, UR10, RZ ;  /* 0x0000000a08067c10 */ /* 0x000fe4000ff3e0ff */
[----:B------:R3:W5:Y:S02]  /*0850*/  @P2 LDG.E.64 R14, desc[UR12][R24.64+-0x10] ;  /* 0xfffff00c180e2981 */ /* 0x000764000c1e1b00 */
[----:B------:R-:W-:-:S02]  /*0860*/  IADD3.X R7, PT, PT, R9, UR11, RZ, P1, !PT ;  /* 0x0000000b09077c10 */ /* 0x000fc40008ffe4ff */
[----:B------:R-:W-:-:S03]  /*0870*/  PLOP3.LUT P2, PT, PT, PT, PT, 0x8, 0x80 ;  /* 0x000000000080781c */ /* 0x000fc60003f4e170 */
[----:B0-----:R-:W-:-:S14]  /*0880*/  DSETP.GEU.OR P0, PT, R16, R2, !P0 ;  /* 0x000000021000722a */ /* 0x001fdc000470e400 */
[----:B-1234-:R-:W-:Y:S05]  /*0890*/  @P0 BRA `(.L_x_6) ;  /* 0x0000000000140947 */ /* 0x01efea0003800000 */
[----:B------:R-:W2:Y:S02]  /*08a0*/  LDG.E.CONSTANT R24, desc[UR12][R8.64+-0x4] ;  /* 0xfffffc0c08187981 */ /* 0x000ea4000c1e9900 */
[----:B--2---:R-:W-:-:S13]  /*08b0*/  ISETP.NE.AND P0, PT, R24, UR7, PT ;  /* 0x0000000718007c0c */ /* 0x004fda000bf05270 */
[----:B------:R-:W-:Y:S05]  /*08c0*/  @!P0 BRA `(.L_x_6) ;  /* 0x0000000000088947 */ /* 0x000fea0003800000 */
[----:B------:R-:W2:Y:S02]  /*08d0*/  LDG.E.CONSTANT R24, desc[UR12][R6.64+-0x4] ;  /* 0xfffffc0c06187981 */ /* 0x000ea4000c1e9900 */
[----:B--2---:R-:W-:-:S13]  /*08e0*/  ISETP.NE.AND P2, PT, R24, UR14, PT ;  /* 0x0000000e18007c0c */ /* 0x004fda000bf45270 */
.L_x_6:
[----:B------:R-:W-:Y:S05]  /*08f0*/  BSYNC.RECONVERGENT B0 ;  /* 0x0000000000007941 */ /* 0x000fea0003800200 */
.L_x_5:
[----:B------:R-:W-:Y:S01]  /*0900*/  FSEL R3, R17, R3, P2 ;  /* 0x0000000311037208 */ /* 0x000fe20001000000 */
[----:B------:R-:W-:Y:S01]  /*0910*/  IMAD.IADD R17, R19, 0x1, R20 ;  /* 0x0000000113117824 */ /* 0x000fe200078e0214 */
[----:B------:R-:W-:Y:S01]  /*0920*/  FSEL R2, R16, R2, P2 ;  /* 0x0000000210027208 */ /* 0x000fe20001000000 */
[----:B------:R-:W-:Y:S01]  /*0930*/  BSSY.RECONVERGENT B0, `(.L_x_7) ;  /* 0x000000d000007945 */ /* 0x000fe20003800200 */
[----:B------:R-:W-:Y:S01]  /*0940*/  PLOP3.LUT P3, PT, PT, PT, PT, 0x8, 0x80 ;  /* 0x000000000080781c */ /* 0x000fe20003f6e170 */
[----:B------:R-:W-:-:S05]  /*0950*/  VIADD R16, R17, 0xfffffffe ;  /* 0xfffffffe11107836 */ /* 0x000fca0000000000 */
[----:B------:R-:W-:Y:S01]  /*0960*/  ISETP.NE.AND P0, PT, R16, UR4, PT ;  /* 0x0000000410007c0c */ /* 0x000fe2000bf05270 */
[----:B------:R-:W-:-:S05]  /*0970*/  VIADD R16, R17, 0xfffffffd ;  /* 0xfffffffd11107836 */ /* 0x000fca0000000000 */
[----:B------:R-:W-:-:S07]  /*0980*/  ISETP.NE.AND P1, PT, R16, UR4, PT ;  /* 0x0000000410007c0c */ /* 0x000fce000bf25270 */
[----:B-----5:R-:W-:-:S14]  /*0990*/  DSETP.GEU.OR P0, PT, R14, R2, !P0 ;  /* 0x000000020e00722a */ /* 0x020fdc000470e400 */
[----:B------:R-:W-:Y:S05]  /*09a0*/  @P0 BRA `(.L_x_8) ;  /* 0x0000000000140947 */ /* 0x000fea0003800000 */
[----:B------:R-:W2:Y:S02]  /*09b0*/  LDG.E.CONSTANT R24, desc[UR12][R8.64+-0x8] ;  /* 0xfffff80c08187981 */ /* 0x000ea4000c1e9900 */
[----:B--2---:R-:W-:-:S13]  /*09c0*/  ISETP.NE.AND P0, PT, R24, UR7, PT ;  /* 0x0000000718007c0c */ /* 0x004fda000bf05270 */
[----:B------:R-:W-:Y:S05]  /*09d0*/  @!P0 BRA `(.L_x_8) ;  /* 0x0000000000088947 */ /* 0x000fea0003800000 */
[----:B------:R-:W2:Y:S02]  /*09e0*/  LDG.E.CONSTANT R24, desc[UR12][R6.64+-0x8] ;  /* 0xfffff80c06187981 */ /* 0x000ea4000c1e9900 */
[----:B--2---:R-:W-:-:S13]  /*09f0*/  ISETP.NE.AND P3, PT, R24, UR14, PT ;  /* 0x0000000e18007c0c */ /* 0x004fda000bf65270 */
.L_x_8:
[----:B------:R-:W-:Y:S05]  /*0a00*/  BSYNC.RECONVERGENT B0 ;  /* 0x0000000000007941 */ /* 0x000fea0003800200 */
.L_x_7:
[----:B------:R-:W-:Y:S01]  /*0a10*/  FSEL R2, R14, R2, P3 ;  /* 0x000000020e027208 */ /* 0x000fe20001800000 */
[----:B------:R-:W-:Y:S01]  /*0a20*/  VIADD R14, R17, 0xfffffffc ;  /* 0xfffffffc110e7836 */ /* 0x000fe20000000000 */
[----:B------:R-:W-:Y:S01]  /*0a30*/  FSEL R3, R15, R3, P3 ;  /* 0x000000030f037208 */ /* 0x000fe20001800000 */
[----:B------:R-:W-:Y:S01]  /*0a40*/  BSSY.RECONVERGENT B0, `(.L_x_9) ;  /* 0x000000a000007945 */ /* 0x000fe20003800200 */
[----:B------:R-:W-:Y:S02]  /*0a50*/  PLOP3.LUT P4, PT, PT, PT, PT, 0x8, 0x80 ;  /* 0x000000000080781c */ /* 0x000fe40003f8e170 */
[----:B------:R-:W-:Y:S02]  /*0a60*/  ISETP.NE.AND P0, PT, R14, UR4, PT ;  /* 0x000000040e007c0c */ /* 0x000fe4000bf05270 */
[----:B------:R-:W-:-:S14]  /*0a70*/  DSETP.GEU.OR P1, PT, R12, R2, !P1 ;  /* 0x000000020c00722a */ /* 0x000fdc0004f2e400 */
[----:B------:R-:W-:Y:S05]  /*0a80*/  @P1 BRA `(.L_x_10) ;  /* 0x0000000000141947 */ /* 0x000fea0003800000 */
[----:B------:R-:W2:Y:S02]  /*0a90*/  LDG.E.CONSTANT R15, desc[UR12][R8.64+-0xc] ;  /* 0xfffff40c080f7981 */ /* 0x000ea4000c1e9900 */
[----:B--2---:R-:W-:-:S13]  /*0aa0*/  ISETP.NE.AND P1, PT, R15, UR7, PT ;  /* 0x000000070f007c0c */ /* 0x004fda000bf25270 */
[----:B------:R-:W-:Y:S05]  /*0ab0*/  @!P1 BRA `(.L_x_10) ;  /* 0x0000000000089947 */ /* 0x000fea0003800000 */
[----:B------:R-:W2:Y:S02]  /*0ac0*/  LDG.E.CONSTANT R15, desc[UR12][R6.64+-0xc] ;  /* 0xfffff40c060f7981 */ /* 0x000ea4000c1e9900 */
[----:B--2---:R-:W-:-:S13]  /*0ad0*/  ISETP.NE.AND P4, PT, R15, UR14, PT ;  /* 0x0000000e0f007c0c */ /* 0x004fda000bf85270 */
.L_x_10:
[----:B------:R-:W-:Y:S05]  /*0ae0*/  BSYNC.RECONVERGENT B0 ;  /* 0x0000000000007941 */ /* 0x000fea0003800200 */
.L_x_9:
[----:B------:R-:W-:Y:S01]  /*0af0*/  FSEL R2, R12, R2, P4 ;  /* 0x000000020c027208 */ /* 0x000fe20002000000 */
[----:B------:R-:W-:Y:S01]  /*0b00*/  BSSY.RECONVERGENT B0, `(.L_x_11) ;  /* 0x000000e000007945 */ /* 0x000fe20003800200 */
[----:B------:R-:W-:Y:S01]  /*0b10*/  FSEL R3, R13, R3, P4 ;  /* 0x000000030d037208 */ /* 0x000fe20002000000 */
[----:B------:R-:W-:Y:S01]  /*0b20*/  VIADD R20, R20, 0xfffffffc ;  /* 0xfffffffc14147836 */ /* 0x000fe20000000000 */
[----:B------:R-:W-:Y:S01]  /*0b30*/  SEL R23, R23, R0, P2 ;  /* 0x0000000017177207 */ /* 0x000fe20001000000 */
[----:B------:R-:W-:Y:S01]  /*0b40*/  @P3 IMAD.IADD R23, R19, 0x1, R22 ;  /* 0x0000000113173824 */ /* 0x000fe200078e0216 */
[----:B------:R-:W-:Y:S02]  /*0b50*/  PLOP3.LUT P1, PT, PT, PT, PT, 0x8, 0x80 ;  /* 0x000000000080781c */ /* 0x000fe40003f2e170 */
[----:B------:R-:W-:Y:S02]  /*0b60*/  DSETP.GEU.OR P0, PT, R10, R2, !P0 ;  /* 0x000000020a00722a */ /* 0x000fe4000470e400 */
[----:B------:R-:W-:-:S12]  /*0b70*/  SEL R23, R16, R23, P4 ;  /* 0x0000001710177207 */ /* 0x000fd80002000000 */
[----:B------:R-:W-:Y:S05]  /*0b80*/  @P0 BRA `(.L_x_12) ;  /* 0x0000000000140947 */ /* 0x000fea0003800000 */
[----:B------:R-:W2:Y:S02]  /*0b90*/  LDG.E.CONSTANT R8, desc[UR12][R8.64+-0x10] ;  /* 0xfffff00c08087981 */ /* 0x000ea4000c1e9900 */
[----:B--2---:R-:W-:-:S13]  /*0ba0*/  ISETP.NE.AND P0, PT, R8, UR7, PT ;  /* 0x0000000708007c0c */ /* 0x004fda000bf05270 */
[----:B------:R-:W-:Y:S05]  /*0bb0*/  @!P0 BRA `(.L_x_12) ;  /* 0x0000000000088947 */ /* 0x000fea0003800000 */
[----:B------:R-:W2:Y:S02]  /*0bc0*/  LDG.E.CONSTANT R6, desc[UR12][R6.64+-0x10] ;  /* 0xfffff00c06067981 */ /* 0x000ea4000c1e9900 */
[----:B--2---:R-:W-:-:S13]  /*0bd0*/  ISETP.NE.AND P1, PT, R6, UR14, PT ;  /* 0x0000000e06007c0c */ /* 0x004fda000bf25270 */
.L_x_12:
[----:B------:R-:W-:Y:S05]  /*0be0*/  BSYNC.RECONVERGENT B0 ;  /* 0x0000000000007941 */ /* 0x000fea0003800200 */
.L_x_11:
[----:B------:R-:W-:Y:S02]  /*0bf0*/  ISETP.NE.AND P0, PT, R20, RZ, PT ;  /* 0x000000ff1400720c */ /* 0x000fe40003f05270 */
[----:B------:R-:W-:Y:S02]  /*0c00*/  FSEL R2, R10, R2, P1 ;  /* 0x000000020a027208 */ /* 0x000fe40000800000 */
[----:B------:R-:W-:Y:S02]  /*0c10*/  FSEL R3, R11, R3, P1 ;  /* 0x000000030b037208 */ /* 0x000fe40000800000 */
[----:B------:R-:W-:-:S07]  /*0c20*/  SEL R0, R14, R23, P1 ;  /* 0x000000170e007207 */ /* 0x000fce0000800000 */
[----:B------:R-:W-:Y:S05]  /*0c30*/  @P0 BRA `(.L_x_13) ;  /* 0xfffffff800a40947 */ /* 0x000fea000383ffff */
.L_x_4:
[----:B------:R-:W-:Y:S01]  /*0c40*/  UISETP.GE.U32.AND UP0, UPT, UR5, 0x4, UPT ;  /* 0x000000040500788c */ /* 0x000fe2000bf06070 */
[----:B------:R-:W-:Y:S01]  /*0c50*/  IMAD.MOV.U32 R8, RZ, RZ, RZ ;  /* 0x000000ffff087224 */ /* 0x000fe200078e00ff */
[----:B------:R-:W-:-:S07]  /*0c60*/  UMOV UR7, UR5 ;  /* 0x0000000500077c82 */ /* 0x000fce0008000000 */
[----:B------:R-:W-:Y:S05]  /*0c70*/  BRA.U !UP0, `(.L_x_14) ;  /* 0x0000001108587547 */ /* 0x000fea000b800000 */
[----:B------:R-:W1:Y:S01]  /*0c80*/  S2UR UR6, SR_CgaCtaId ;  /* 0x00000000000679c3 */ /* 0x000e620000008800 */
[----:B------:R-:W-:Y:S01]  /*0c90*/  UMOV UR4, 0x400 ;  /* 0x0000040000047882 */ /* 0x000fe20000000000 */
[----:B------:R-:W-:Y:S01]  /*0ca0*/  IMAD.MOV.U32 R8, RZ, RZ, RZ ;  /* 0x000000ffff087224 */ /* 0x000fe200078e00ff */
[----:B------:R-:W2:Y:S01]  /*0cb0*/  LDCU UR10, c[0x0][0x3b4] ;  /* 0x00007680ff0a77ac */ /* 0x000ea20008000800 */
[----:B------:R-:W3:Y:S01]  /*0cc0*/  LDCU.64 UR20, c[0x0][0x380] ;  /* 0x00007000ff1477ac */ /* 0x000ee20008000a00 */
[----:B------:R-:W4:Y:S01]  /*0cd0*/  LDCU.64 UR22, c[0x0][0x3a8] ;  /* 0x00007500ff1677ac */ /* 0x000f220008000a00 */
[----:B------:R-:W0:Y:S01]  /*0ce0*/  LDCU.64 UR18, c[0x0][0x390] ;  /* 0x00007200ff1277ac */ /* 0x000e220008000a00 */
[----:B------:R-:W-:Y:S02]  /*0cf0*/  ULOP3.LUT UR11, UR5, 0x7fc, URZ, 0xc0, !UPT ;  /* 0x000007fc050b7892 */ /* 0x000fe4000f8ec0ff */
[----:B------:R-:W-:Y:S01]  /*0d00*/  UMOV UR7, UR5 ;  /* 0x0000000500077c82 */ /* 0x000fe20008000000 */
[----:B-1----:R-:W-:-:S03]  /*0d10*/  ULEA UR9, UR6, UR4, 0x18 ;  /* 0x0000000406097291 */ /* 0x002fc6000f8ec0ff */
[----:B0-234-:R-:W-:-:S09]  /*0d20*/  UMOV UR4, URZ ;  /* 0x000000ff00047c82 */ /* 0x01dfd20008000000 */
.L_x_26:
[----:B------:R-:W-:Y:S01]  /*0d30*/  UMOV UR6, UR10 ;  /* 0x0000000a00067c82 */ /* 0x000fe20008000000 */
[----:B------:R-:W-:Y:S02]  /*0d40*/  ULEA UR15, UR7, UR9, 0x3 ;  /* 0x00000009070f7291 */ /* 0x000fe4000f8e18ff */
[----:B------:R-:W-:Y:S02]  /*0d50*/  UISETP.GT.AND UP0, UPT, UR7, UR6, UPT ;  /* 0x000000060700728c */ /* 0x000fe4000bf04270 */
[----:B------:R-:W-:-:S04]  /*0d60*/  USHF.R.S32.HI UR14, URZ, 0x1f, UR7 ;  /* 0x0000001fff0e7899 */ /* 0x000fc80008011407 */
[----:B------:R-:W-:-:S05]  /*0d70*/  PLOP3.LUT P1, PT, PT, PT, UP0, 0x80, 0x8 ;  /* 0x000000000008781c */ /* 0x000fca0003f2f008 */
[----:B------:R-:W0:Y:S08]  /*0d80*/  @UP0 LDCU.64 UR16, c[0x0][0x390] ;  /* 0x00007200ff1007ac */ /* 0x000e300008000a00 */
[----:B------:R-:W1:Y:S01]  /*0d90*/  @!P1 LDS.64 R10, [UR15+-0x8] ;  /* 0xfffff80fff0a9984 */ /* 0x000e620008000a00 */
[----:B------:R-:W-:-:S04]  /*0da0*/  @P1 IADD3 R9, P0, PT, R19, UR7, RZ ;  /* 0x0000000713091c10 */ /* 0x000fc8000ff1e0ff */
[----:B------:R-:W-:Y:S02]  /*0db0*/  @P1 IADD3.X R14, PT, PT, R18, UR14, RZ, P0, !PT ;  /* 0x0000000e120e1c10 */ /* 0x000fe400087fe4ff */
[----:B0-----:R-:W-:-:S04]  /*0dc0*/  @P1 LEA R12, P0, R9, UR16, 0x3 ;  /* 0x00000010090c1c11 */ /* 0x001fc8000f8018ff */
[----:B------:R-:W-:-:S05]  /*0dd0*/  @P1 LEA.HI.X R13, R9, UR17, R14, 0x3, P0 ;  /* 0x00000011090d1c11 */ /* 0x000fca00080f1c0e */
[----:B------:R-:W1:Y:S01]  /*0de0*/  @P1 LDG.E.64 R10, desc[UR12][R12.64+-0x8] ;  /* 0xfffff80c0c0a1981 */ /* 0x000e62000c1e1b00 */
[----:B------:R-:W-:Y:S01]  /*0df0*/  UIADD3 UR8, UPT, UPT, UR7, -0x1, URZ ;  /* 0xffffffff07087890 */ /* 0x000fe2000fffe0ff */
[----:B------:R-:W-:Y:S05]  /*0e00*/  BSSY.RECONVERGENT B0, `(.L_x_15) ;  /* 0x0000037000007945 */ /* 0x000fea0003800200 */
[----:B------:R-:W-:Y:S01]  /*0e10*/  VIADD R9, R19, UR8 ;  /* 0x0000000813097c36 */ /* 0x000fe20008000000 */
[----:B-1----:R-:W-:-:S06]  /*0e20*/  DSETP.GT.AND P0, PT, R10, R2, PT ;  /* 0x000000020a00722a */ /* 0x002fcc0003f04000 */
[----:B------:R-:W-:-:S14]  /*0e30*/  DSETP.GEU.OR P0, PT, R10, R6, !P0 ;  /* 0x000000060a00722a */ /* 0x000fdc000470e400 */
[----:B------:R-:W-:Y:S05]  /*0e40*/  @P0 BRA `(.L_x_16) ;  /* 0x0000000000c80947 */ /* 0x000fea0003800000 */
[----:B------:R-:W-:Y:S02]  /*0e50*/  IMAD.U32 R15, RZ, RZ, UR7 ;  /* 0x00000007ff0f7e24 */ /* 0x000fe4000f8e00ff */
[----:B------:R-:W-:Y:S02]  /*0e60*/  IMAD.U32 R13, RZ, RZ, UR7 ;  /* 0x00000007ff0d7e24 */ /* 0x000fe4000f8e00ff */
[----:B------:R-:W-:Y:S01]  /*0e70*/  IMAD.U32 R12, RZ, RZ, UR14 ;  /* 0x0000000eff0c7e24 */ /* 0x000fe2000f8e00ff */
[----:B------:R-:W-:-:S04]  /*0e80*/  LEA R14, P0, R15, R4, 0x2 ;  /* 0x000000040f0e7211 */ /* 0x000fc800078010ff */
[----:B------:R-:W-:Y:S02]  /*0e90*/  LEA.HI.X R15, R13, R5, R12, 0x2, P0 ;  /* 0x000000050d0f7211 */ /* 0x000fe400000f140c */
[----:B------:R-:W-:-:S03]  /*0ea0*/  IADD3 R20, P0, PT, R14, UR20, RZ ;  /* 0x000000140e147c10 */ /* 0x000fc6000ff1e0ff */
[----:B------:R-:W2:Y:S01]  /*0eb0*/  LDG.E.CONSTANT R14, desc[UR12][R14.64+-0x4] ;  /* 0xfffffc0c0e0e7981 */ /* 0x000ea2000c1e9900 */
[----:B------:R-:W-:-:S05]  /*0ec0*/  IADD3.X R21, PT, PT, R15, UR21, RZ, P0, !PT ;  /* 0x000000150f157c10 */ /* 0x000fca00087fe4ff */
[----:B------:R-:W3:Y:S01]  /*0ed0*/  LDG.E.CONSTANT R20, desc[UR12][R20.64+-0x4] ;  /* 0xfffffc0c14147981 */ /* 0x000ee2000c1e9900 */
[----:B--2---:R-:W-:Y:S02]  /*0ee0*/  VIADD R12, R14, -UR22 ;  /* 0x800000160e0c7c36 */ /* 0x004fe40008000000 */
[----:B---3--:R-:W-:Y:S02]  /*0ef0*/  VIADD R16, R20, -UR23 ;  /* 0x8000001714107c36 */ /* 0x008fe40008000000 */
[----:B------:R-:W-:Y:S02]  /*0f00*/  IMAD R12, R12, R12, RZ ;  /* 0x0000000c0c0c7224 */ /* 0x000fe400078e02ff */
[----:B------:R-:W-:-:S04]  /*0f10*/  IMAD R16, R16, R16, RZ ;  /* 0x0000001010107224 */ /* 0x000fc800078e02ff */
[----:B------:R-:W-:-:S04]  /*0f20*/  IMAD.IADD R13, R12, 0x1, R16 ;  /* 0x000000010c0d7824 */ /* 0x000fc800078e0210 */
[----:B------:R-:W-:-:S05]  /*0f30*/  IMAD.SHL.U32 R13, R13, 0x2, RZ ;  /* 0x000000020d0d7824 */ /* 0x000fca00078e00ff */
[----:B------:R-:W-:-:S04]  /*0f40*/  IABS R17, R13 ;  /* 0x0000000d00117213 */ /* 0x000fc80000000000 */
[----:B------:R-:W0:Y:S08]  /*0f50*/  I2F.RP R22, R17 ;  /* 0x0000001100167306 */ /* 0x000e300000209400 */
[----:B0-----:R-:W0:Y:S02]  /*0f60*/  MUFU.RCP R22, R22 ;  /* 0x0000001600167308 */ /* 0x001e240000001000 */
[----:B0-----:R-:W-:-:S06]  /*0f70*/  VIADD R14, R22, 0xffffffe ;  /* 0x0ffffffe160e7836 */ /* 0x001fcc0000000000 */
[----:B------:R0:W1:Y:S01]  /*0f80*/  F2I.FTZ.U32.TRUNC.NTZ R15, R14 ;  /* 0x0000000e000f7305 */ /* 0x000062000021f000 */
[----:B------:R-:W-:Y:S02]  /*0f90*/  IABS R23, R16 ;  /* 0x0000001000177213 */ /* 0x000fe40000000000 */
[----:B------:R-:W-:Y:S01]  /*0fa0*/  IABS R24, R13 ;  /* 0x0000000d00187213 */ /* 0x000fe20000000000 */
[----:B0-----:R-:W-:Y:S02]  /*0fb0*/  IMAD.MOV.U32 R14, RZ, RZ, RZ ;  /* 0x000000ffff0e7224 */ /* 0x001fe400078e00ff */
[----:B-1----:R-:W-:-:S04]  /*0fc0*/  IMAD.MOV R20, RZ, RZ, -R15 ;  /* 0x000000ffff147224 */ /* 0x002fc800078e0a0f */
[----:B------:R-:W-:Y:S02]  /*0fd0*/  IMAD R21, R20, R17, RZ ;  /* 0x0000001114157224 */ /* 0x000fe400078e02ff */
[----:B------:R-:W-:Y:S02]  /*0fe0*/  IMAD.MOV.U32 R20, RZ, RZ, R23 ;  /* 0x000000ffff147224 */ /* 0x000fe400078e0017 */
[----:B------:R-:W-:-:S04]  /*0ff0*/  IMAD.HI.U32 R15, R15, R21, R14 ;  /* 0x000000150f0f7227 */ /* 0x000fc800078e000e */
[----:B------:R-:W-:Y:S02]  /*1000*/  IMAD.MOV R21, RZ, RZ, -R24 ;  /* 0x000000ffff157224 */ /* 0x000fe400078e0a18 */
[----:B------:R-:W-:-:S04]  /*1010*/  IMAD.HI.U32 R15, R15, R20, RZ ;  /* 0x000000140f0f7227 */ /* 0x000fc800078e00ff */
[----:B------:R-:W-:-:S05]  /*1020*/  IMAD R14, R15, R21, R20 ;  /* 0x000000150f0e7224 */ /* 0x000fca00078e0214 */
[----:B------:R-:W-:Y:S02]  /*1030*/  ISETP.GT.U32.AND P1, PT, R17, R14, PT ;  /* 0x0000000e1100720c */ /* 0x000fe40003f24070 */
[----:B------:R-:W-:-:S11]  /*1040*/  LOP3.LUT R16, R16, R13, RZ, 0x3c, !PT ;  /* 0x0000000d10107212 */ /* 0x000fd600078e3cff */
[----:B------:R-:W-:Y:S01]  /*1050*/  @!P1 IMAD.IADD R14, R14, 0x1, -R17 ;  /* 0x000000010e0e9824 */ /* 0x000fe200078e0a11 */
[----:B------:R-:W-:-:S04]  /*1060*/  ISETP.GE.AND P2, PT, R16, RZ, PT ;  /* 0x000000ff1000720c */ /* 0x000fc80003f46270 */
[----:B------:R-:W-:Y:S01]  /*1070*/  ISETP.GE.U32.AND P0, PT, R14, R17, PT ;  /* 0x000000110e00720c */ /* 0x000fe20003f06070 */
[----:B------:R-:W-:Y:S01]  /*1080*/  @!P1 VIADD R15, R15, 0x1 ;  /* 0x000000010f0f9836 */ /* 0x000fe20000000000 */
[C---:B------:R-:W-:Y:S01]  /*1090*/  ISETP.NE.AND P1, PT, R13.reuse, RZ, PT ;  /* 0x000000ff0d00720c */ /* 0x040fe20003f25270 */
[----:B------:R-:W-:-:S10]  /*10a0*/  VIADD R14, R13, 0x1 ;  /* 0x000000010d0e7836 */ /* 0x000fd40000000000 */
[----:B------:R-:W-:Y:S01]  /*10b0*/  @P0 VIADD R15, R15, 0x1 ;  /* 0x000000010f0f0836 */ /* 0x000fe20000000000 */
[----:B------:R-:W-:-:S03]  /*10c0*/  ISETP.GE.U32.AND P0, PT, R14, 0x3, PT ;  /* 0x000000030e00780c */ /* 0x000fc60003f06070 */
[----:B------:R-:W-:Y:S01]  /*10d0*/  @!P2 IMAD.MOV R15, RZ, RZ, -R15 ;  /* 0x000000ffff0fa224 */ /* 0x000fe200078e0a0f */
[----:B------:R-:W-:Y:S02]  /*10e0*/  @!P1 LOP3.LUT R15, RZ, R13, RZ, 0x33, !PT ;  /* 0x0000000dff0f9212 */ /* 0x000fe400078e33ff */
[----:B------:R-:W-:-:S03]  /*10f0*/  SEL R13, R13, RZ, !P0 ;  /* 0x000000ff0d0d7207 */ /* 0x000fc60004000000 */
[----:B------:R-:W-:Y:S01]  /*1100*/  IMAD.IADD R12, R12, 0x1, R15 ;  /* 0x000000010c0c7824 */ /* 0x000fe200078e020f */
[----:B------:R-:W-:-:S04]  /*1110*/  I2FP.F32.S32 R13, R13 ;  /* 0x0000000d000d7245 */ /* 0x000fc80000201400 */
[----:B------:R-:W-:-:S04]  /*1120*/  I2FP.F32.S32 R12, R12 ;  /* 0x0000000c000c7245 */ /* 0x000fc80000201400 */
[----:B------:R-:W-:-:S04]  /*1130*/  FSETP.NEU.AND P0, PT, R12, R13, PT ;  /* 0x0000000d0c00720b */ /* 0x000fc80003f0d000 */
[----:B------:R-:W-:Y:S02]  /*1140*/  FSEL R6, R6, R10, !P0 ;  /* 0x0000000a06067208 */ /* 0x000fe40004000000 */
[----:B------:R-:W-:Y:S02]  /*1150*/  FSEL R7, R7, R11, !P0 ;  /* 0x0000000b07077208 */ /* 0x000fe40004000000 */
[----:B------:R-:W-:-:S07]  /*1160*/  SEL R8, R8, R9, !P0 ;  /* 0x0000000908087207 */ /* 0x000fce0004000000 */
.L_x_16:
[----:B------:R-:W-:Y:S05]  /*1170*/  BSYNC.RECONVERGENT B0 ;  /* 0x0000000000007941 */ /* 0x000fea0003800200 */
.L_x_15:
[----:B------:R-:W-:-:S06]  /*1180*/  UISETP.GT.AND UP0, UPT, UR8, UR6, UPT ;  /* 0x000000060800728c */ /* 0x000fcc000bf04270 */
[----:B------:R-:W-:-:S13]  /*1190*/  PLOP3.LUT P0, PT, PT, PT, UP0, 0x80, 0x8 ;  /* 0x000000000008781c */ /* 0x000fda0003f0f008 */
[----:B------:R-:W0:Y:S01]  /*11a0*/  @!P0 LDS.64 R10, [UR15+-0x10] ;  /* 0xfffff00fff0a8984 */ /* 0x000e220008000a00 */
[----:B------:R-:W-:Y:S05]  /*11b0*/  BRA.U !UP0, `(.L_x_17) ;  /* 0x0000000108147547 */ /* 0x000fea000b800000 */
[----:B0-----:R-:W-:-:S04]  /*11c0*/  IADD3 R11, P0, PT, R19, UR7, RZ ;  /* 0x00000007130b7c10 */ /* 0x001fc8000ff1e0ff */
[----:B------:R-:W-:Y:S02]  /*11d0*/  IADD3.X R12, PT, PT, R18, UR14, RZ, P0, !PT ;  /* 0x0000000e120c7c10 */ /* 0x000fe400087fe4ff */
[----:B------:R-:W-:-:S04]  /*11e0*/  LEA R10, P0, R11, UR18, 0x3 ;  /* 0x000000120b0a7c11 */ /* 0x000fc8000f8018ff */
[----:B------:R-:W-:-:S06]  /*11f0*/  LEA.HI.X R11, R11, UR19, R12, 0x3, P0 ;  /* 0x000000130b0b7c11 */ /* 0x000fcc00080f1c0c */
[----:B------:R-:W5:Y:S03]  /*1200*/  LDG.E.64 R10, desc[UR12][R10.64+-0x10] ;  /* 0xfffff00c0a0a7981 */ /* 0x000f66000c1e1b00 */
.L_x_17:
[C---:B0----5:R-:W-:Y:S01]  /*1210*/  DSETP.GT.AND P0, PT, R10.reuse, R2, PT ;  /* 0x000000020a00722a */ /* 0x061fe20003f04000 */
[----:B------:R-:W-:Y:S05]  /*1220*/  BSSY.RECONVERGENT B0, `(.L_x_18) ;  /* 0x0000035000007945 */ /* 0x000fea0003800200 */
        /* <DEDUP_REMOVED lines=50> */
[----:B------:R-:W-:-:S07]  /*1550*/  FSEL R7, R7, R11, !P0 ;  /* 0x0000000b07077208 */ /* 0x000fce0004000000 */
[----:B------:R-:W-:-:S07]  /*1560*/  @P0 VIADD R8, R9, 0xffffffff ;  /* 0xffffffff09080836 */ /* 0x000fce0000000000 */
.L_x_19:
[----:B------:R-:W-:Y:S05]  /*1570*/  BSYNC.RECONVERGENT B0 ;  /* 0x0000000000007941 */ /* 0x000fea0003800200 */
.L_x_18:
[----:B------:R-:W-:-:S04]  /*1580*/  UIADD3 UR8, UPT, UPT, UR7, -0x2, URZ ;  /* 0xfffffffe07087890 */ /* 0x000fc8000fffe0ff */
        /* <DEDUP_REMOVED lines=9> */
.L_x_20:
        /* <DEDUP_REMOVED lines=54> */
.L_x_22:
[----:B------:R-:W-:Y:S05]  /*1980*/  BSYNC.RECONVERGENT B0 ;  /* 0x0000000000007941 */ /* 0x000fea0003800200 */
.L_x_21:
[----:B------:R-:W-:Y:S02]  /*1990*/  UIADD3 UR8, UPT, UPT, UR7, -0x3, URZ ;  /* 0xfffffffd07087890 */ /* 0x000fe4000fffe0ff */
[----:B------:R-:W-:Y:S02]  /*19a0*/  IMAD.U32 R13, RZ, RZ, UR7 ;  /* 0x00000007ff0d7e24 */ /* 0x000fe4000f8e00ff */
[----:B------:R-:W-:Y:S02]  /*19b0*/  UISETP.GT.AND UP0, UPT, UR8, UR6, UPT ;  /* 0x000000060800728c */ /* 0x000fe4000bf04270 */
[----:B------:R-:W-:-:S04]  /*19c0*/  UIADD3 UR8, UPT, UPT, UR7, -0x4, URZ ;  /* 0xfffffffc07087890 */ /* 0x000fc8000fffe0ff */
[----:B------:R-:W-:-:S03]  /*19d0*/  PLOP3.LUT P0, PT, PT, PT, UP0, 0x80, 0x8 ;  /* 0x000000000008781c */ /* 0x000fc60003f0f008 */
[----:B------:R-:W-:-:S10]  /*19e0*/  UMOV UR7, UR8 ;  /* 0x0000000800077c82 */ /* 0x000fd40008000000 */
[----:B------:R-:W0:Y:S01]  /*19f0*/  @!P0 LDS.64 R10, [UR15+-0x20] ;  /* 0xffffe00fff0a8984 */ /* 0x000e220008000a00 */
[----:B------:R-:W-:Y:S05]  /*1a00*/  BRA.U !UP0, `(.L_x_23) ;  /* 0x0000000108147547 */ /* 0x000fea000b800000 */
[----:B0-----:R-:W-:-:S04]  /*1a10*/  IADD3 R11, P0, PT, R19, R13, RZ ;  /* 0x0000000d130b7210 */ /* 0x001fc80007f1e0ff */
[----:B------:R-:W-:Y:S02]  /*1a20*/  IADD3.X R12, PT, PT, R18, UR14, RZ, P0, !PT ;  /* 0x0000000e120c7c10 */ /* 0x000fe400087fe4ff */
[----:B------:R-:W-:-:S04]  /*1a30*/  LEA R10, P0, R11, UR18, 0x3 ;  /* 0x000000120b0a7c11 */ /* 0x000fc8000f8018ff */
[----:B------:R-:W-:-:S06]  /*1a40*/  LEA.HI.X R11, R11, UR19, R12, 0x3, P0 ;  /* 0x000000130b0b7c11 */ /* 0x000fcc00080f1c0c */
[----:B------:R-:W5:Y:S03]  /*1a50*/  LDG.E.64 R10, desc[UR12][R10.64+-0x20] ;  /* 0xffffe00c0a0a7981 */ /* 0x000f66000c1e1b00 */
.L_x_23:
[C---:B0----5:R-:W-:Y:S01]  /*1a60*/  DSETP.GT.AND P0, PT, R10.reuse, R2, PT ;  /* 0x000000020a00722a */ /* 0x061fe20003f04000 */
[----:B------:R-:W-:Y:S05]  /*1a70*/  BSSY.RECONVERGENT B0, `(.L_x_24) ;  /* 0x0000033000007945 */ /* 0x000fea0003800200 */
[----:B------:R-:W-:-:S14]  /*1a80*/  DSETP.GEU.OR P0, PT, R10, R6, !P0 ;  /* 0x000000060a00722a */ /* 0x000fdc000470e400 */
[----:B------:R-:W-:Y:S05]  /*1a90*/  @P0 BRA `(.L_x_25) ;  /* 0x0000000000c00947 */ /* 0x000fea0003800000 */
        /* <DEDUP_REMOVED lines=48> */
.L_x_25:
[----:B------:R-:W-:Y:S05]  /*1da0*/  BSYNC.RECONVERGENT B0 ;  /* 0x0000000000007941 */ /* 0x000fea0003800200 */
.L_x_24:
[----:B------:R-:W-:-:S04]  /*1db0*/  UIADD3 UR4, UPT, UPT, UR4, 0x4, URZ ;  /* 0x0000000404047890 */ /* 0x000fc8000fffe0ff */
[----:B------:R-:W-:-:S09]  /*1dc0*/  UISETP.NE.AND UP0, UPT, UR4, UR11, UPT ;  /* 0x0000000b0400728c */ /* 0x000fd2000bf05270 */
[----:B------:R-:W-:Y:S05]  /*1dd0*/  BRA.U UP0, `(.L_x_26) ;  /* 0xffffffed00d47547 */ /* 0x000fea000b83ffff */
.L_x_14:
[----:B------:R-:W-:-:S09]  /*1de0*/  ULOP3.LUT UP0, UR4, UR5, 0x3, URZ, 0xc0, !UPT ;  /* 0x0000000305047892 */ /* 0x000fd2000f80c0ff */
[----:B------:R-:W-:Y:S05]  /*1df0*/  BRA.U !UP0, `(.L_x_27) ;  /* 0x0000000d085c7547 */ /* 0x000fea000b800000 */
[----:B------:R-:W-:-:S03]  /*1e00*/  UISETP.NE.AND UP0, UPT, UR4, 0x1, UPT ;  /* 0x000000010400788c */ /* 0x000fc6000bf05270 */
[----:B------:R-:W-:-:S06]  /*1e10*/  UMOV UR4, UR7 ;  /* 0x0000000700047c82 */ /* 0x000fcc0008000000 */
[----:B------:R-:W-:Y:S05]  /*1e20*/  BRA.U !UP0, `(.L_x_28) ;  /* 0x0000000908307547 */ /* 0x000fea000b800000 */
[----:B------:R-:W-:-:S06]  /*1e30*/  UISETP.GT.AND UP0, UPT, UR7, UR6, UPT ;  /* 0x000000060700728c */ /* 0x000fcc000bf04270 */
[----:B------:R-:W-:-:S05]  /*1e40*/  PLOP3.LUT P1, PT, PT, PT, UP0, 0x80, 0x8 ;  /* 0x000000000008781c */ /* 0x000fca0003f2f008 */
[----:B------:R-:W1:Y:S01]  /*1e50*/  @!UP0 S2UR UR8, SR_CgaCtaId ;  /* 0x00000000000889c3 */ /* 0x000e620000008800 */
[----:B------:R-:W-:-:S07]  /*1e60*/  @!UP0 UMOV UR4, 0x400 ;  /* 0x0000040000048882 */ /* 0x000fce0000000000 */
[----:B------:R-:W-:Y:S01]  /*1e70*/  @P1 IADD3 R9, P0, PT, R19, UR7, RZ ;  /* 0x0000000713091c10 */ /* 0x000fe2000ff1e0ff */
[----:B-1----:R-:W-:Y:S01]  /*1e80*/  @!UP0 ULEA UR4, UR8, UR4, 0x18 ;  /* 0x0000000408048291 */ /* 0x002fe2000f8ec0ff */
[----:B------:R-:W1:Y:S03]  /*1e90*/  @UP0 LDCU.64 UR8, c[0x0][0x390] ;  /* 0x00007200ff0807ac */ /* 0x000e660008000a00 */
[----:B------:R-:W-:-:S09]  /*1ea0*/  @!UP0 ULEA UR4, UR7, UR4, 0x3 ;  /* 0x0000000407048291 */ /* 0x000fd2000f8e18ff */
[----:B------:R-:W0:Y:S01]  /*1eb0*/  @!P1 LDS.64 R10, [UR4+-0x8] ;  /* 0xfffff804ff0a9984 */ /* 0x000e220008000a00 */
[----:B------:R-:W-:-:S06]  /*1ec0*/  @UP0 USHF.R.S32.HI UR4, URZ, 0x1f, UR7 ;  /* 0x0000001fff040899 */ /* 0x000fcc0008011407 */
[----:B------:R-:W-:Y:S02]  /*1ed0*/  @P1 LEA.HI.X.SX32 R14, R19, UR4, 0x1, P0 ;  /* 0x00000004130e1c11 */ /* 0x000fe400080f0eff */
[----:B-1----:R-:W-:-:S04]  /*1ee0*/  @P1 LEA R12, P0, R9, UR8, 0x3 ;  /* 0x00000008090c1c11 */ /* 0x002fc8000f8018ff */
[----:B------:R-:W-:-:S05]  /*1ef0*/  @P1 LEA.HI.X R13, R9, UR9, R14, 0x3, P0 ;  /* 0x00000009090d1c11 */ /* 0x000fca00080f1c0e */
[----:B------:R-:W0:Y:S01]  /*1f00*/  @P1 LDG.E.64 R10, desc[UR12][R12.64+-0x8] ;  /* 0xfffff80c0c0a1981 */ /* 0x000e22000c1e1b00 */
[----:B------:R-:W-:Y:S01]  /*1f10*/  UIADD3 UR4, UPT, UPT, UR7, -0x1, URZ ;  /* 0xffffffff07047890 */ /* 0x000fe2000fffe0ff */
[----:B------:R-:W-:Y:S05]  /*1f20*/  BSSY.RECONVERGENT B0, `(.L_x_29) ;  /* 0x0000036000007945 */ /* 0x000fea0003800200 */
[----:B------:R-:W-:Y:S01]  /*1f30*/  VIADD R9, R19, UR4 ;  /* 0x0000000413097c36 */ /* 0x000fe20008000000 */
[----:B0-----:R-:W-:-:S06]  /*1f40*/  DSETP.GT.AND P0, PT, R10, R2, PT ;  /* 0x000000020a00722a */ /* 0x001fcc0003f04000 */
[----:B------:R-:W-:-:S14]  /*1f50*/  DSETP.GEU.OR P0, PT, R10, R6, !P0 ;  /* 0x000000060a00722a */ /* 0x000fdc000470e400 */
[----:B------:R-:W-:Y:S05]  /*1f60*/  @P0 BRA `(.L_x_30) ;  /* 0x0000000000c40947 */ /* 0x000fea0003800000 */
[----:B------:R-:W0:Y:S01]  /*1f70*/  LDCU.64 UR8, c[0x0][0x380] ;  /* 0x00007000ff0877ac */ /* 0x000e220008000a00 */
[----:B------:R-:W-:-:S04]  /*1f80*/  IMAD.U32 R15, RZ, RZ, UR7 ;  /* 0x00000007ff0f7e24 */ /* 0x000fc8000f8e00ff */
[----:B------:R-:W-:-:S03]  /*1f90*/  IMAD.WIDE R14, R15, 0x4, R4 ;  /* 0x000000040f0e7825 */ /* 0x000fc600078e0204 */
[----:B0-----:R-:W-:-:S03]  /*1fa0*/  IADD3 R20, P0, PT, R14, UR8, RZ ;  /* 0x000000080e147c10 */ /* 0x001fc6000ff1e0ff */
[----:B------:R-:W2:Y:S01]  /*1fb0*/  LDG.E.CONSTANT R14, desc[UR12][R14.64+-0x4] ;  /* 0xfffffc0c0e0e7981 */ /* 0x000ea2000c1e9900 */
[----:B------:R-:W-:Y:S01]  /*1fc0*/  IADD3.X R21, PT, PT, R15, UR9, RZ, P0, !PT ;  /* 0x000000090f157c10 */ /* 0x000fe200087fe4ff */
[----:B------:R-:W2:Y:S04]  /*1fd0*/  LDCU.64 UR8, c[0x0][0x3a8] ;  /* 0x00007500ff0877ac */ /* 0x000ea80008000a00 */
[----:B------:R-:W3:Y:S01]  /*1fe0*/  LDG.E.CONSTANT R20, desc[UR12][R20.64+-0x4] ;  /* 0xfffffc0c14147981 */ /* 0x000ee2000c1e9900 */
[----:B--2---:R-:W-:Y:S02]  /*1ff0*/  VIADD R12, R14, -UR8 ;  /* 0x800000080e0c7c36 */ /* 0x004fe40008000000 */
[----:B---3--:R-:W-:Y:S02]  /*2000*/  VIADD R16, R20, -UR9 ;  /* 0x8000000914107c36 */ /* 0x008fe40008000000 */
[----:B------:R-:W-:-:S02]  /*2010*/  IMAD R12, R12, R12, RZ ;  /* 0x0000000c0c0c7224 */ /* 0x000fc400078e02ff */
        /* <DEDUP_REMOVED lines=38> */
.L_x_30:
[----:B------:R-:W-:Y:S05]  /*2280*/  BSYNC.RECONVERGENT B0 ;  /* 0x0000000000007941 */ /* 0x000fea0003800200 */
.L_x_29:
[----:B------:R-:W-:-:S06]  /*2290*/  UISETP.GT.AND UP0, UPT, UR4, UR6, UPT ;  /* 0x000000060400728c */ /* 0x000fcc000bf04270 */
[----:B------:R-:W-:-:S05]  /*22a0*/  PLOP3.LUT P0, PT, PT, PT, UP0, 0x80, 0x8 ;  /* 0x000000000008781c */ /* 0x000fca0003f0f008 */
[----:B------:R-:W0:Y:S01]  /*22b0*/  @!UP0 S2UR UR8, SR_CgaCtaId ;  /* 0x00000000000889c3 */ /* 0x000e220000008800 */
[----:B------:R-:W-:Y:S02]  /*22c0*/  @!UP0 UMOV UR4, 0x400 ;  /* 0x0000040000048882 */ /* 0x000fe40000000000 */
[----:B0-----:R-:W-:-:S04]  /*22d0*/  @!UP0 ULEA UR4, UR8, UR4, 0x18 ;  /* 0x0000000408048291 */ /* 0x001fc8000f8ec0ff */
[----:B------:R-:W-:-:S09]  /*22e0*/  @!UP0 ULEA UR4, UR7, UR4, 0x3 ;  /* 0x0000000407048291 */ /* 0x000fd2000f8e18ff */
[----:B------:R-:W0:Y:S01]  /*22f0*/  @!P0 LDS.64 R10, [UR4+-0x10] ;  /* 0xfffff004ff0a8984 */ /* 0x000e220008000a00 */
[----:B------:R-:W-:Y:S05]  /*2300*/  BRA.U !UP0, `(.L_x_31) ;  /* 0x00000001081c7547 */ /* 0x000fea000b800000 */
[----:B------:R-:W1:Y:S01]  /*2310*/  LDCU.64 UR8, c[0x0][0x390] ;  /* 0x00007200ff0877ac */ /* 0x000e620008000a00 */
[----:B0-----:R-:W-:Y:S01]  /*2320*/  IADD3 R11, P0, PT, R19, UR7, RZ ;  /* 0x00000007130b7c10 */ /* 0x001fe2000ff1e0ff */
[----:B------:R-:W-:-:S06]  /*2330*/  USHF.R.S32.HI UR4, URZ, 0x1f, UR7 ;  /* 0x0000001fff047899 */ /* 0x000fcc0008011407 */
[----:B------:R-:W-:Y:S02]  /*2340*/  LEA.HI.X.SX32 R12, R19, UR4, 0x1, P0 ;  /* 0x00000004130c7c11 */ /* 0x000fe400080f0eff */
[----:B-1----:R-:W-:-:S04]  /*2350*/  LEA R10, P0, R11, UR8, 0x3 ;  /* 0x000000080b0a7c11 */ /* 0x002fc8000f8018ff */
[----:B------:R-:W-:-:S06]  /*2360*/  LEA.HI.X R11, R11, UR9, R12, 0x3, P0 ;  /* 0x000000090b0b7c11 */ /* 0x000fcc00080f1c0c */
[----:B------:R-:W5:Y:S03]  /*2370*/  LDG.E.64 R10, desc[UR12][R10.64+-0x10] ;  /* 0xfffff00c0a0a7981 */ /* 0x000f66000c1e1b00 */
.L_x_31:
[C---:B0----5:R-:W-:Y:S01]  /*2380*/  DSETP.GT.AND P0, PT, R10.reuse, R2, PT ;  /* 0x000000020a00722a */ /* 0x061fe20003f04000 */
[----:B------:R-:W-:Y:S01]  /*2390*/  UIADD3 UR4, UPT, UPT, UR7, -0x2, URZ ;  /* 0xfffffffe07047890 */ /* 0x000fe2000fffe0ff */
[----:B------:R-:W-:Y:S04]  /*23a0*/  BSSY.RECONVERGENT B0, `(.L_x_28) ;  /* 0x0000034000007945 */ /* 0x000fe80003800200 */
        /* <DEDUP_REMOVED lines=51> */
.L_x_32:
[----:B------:R-:W-:Y:S05]  /*26e0*/  BSYNC.RECONVERGENT B0 ;  /* 0x0000000000007941 */ /* 0x000fea0003800200 */
.L_x_28:
[----:B------:R-:W-:-:S04]  /*26f0*/  ULOP3.LUT UR8, UR5, 0x1, URZ, 0xc0, !UPT ;  /* 0x0000000105087892 */ /* 0x000fc8000f8ec0ff */
[----:B------:R-:W-:-:S09]  /*2700*/  UISETP.NE.U32.AND UP0, UPT, UR8, 0x1, UPT ;  /* 0x000000010800788c */ /* 0x000fd2000bf05070 */
[----:B------:R-:W-:Y:S05]  /*2710*/  BRA.U UP0, `(.L_x_27) ;  /* 0x0000000500147547 */ /* 0x000fea000b800000 */
[----:B------:R-:W-:-:S06]  /*2720*/  UISETP.GT.AND UP0, UPT, UR4, UR6, UPT ;  /* 0x000000060400728c */ /* 0x000fcc000bf04270 */
[----:B------:R-:W-:-:S05]  /*2730*/  PLOP3.LUT P0, PT, PT, PT, UP0, 0x80, 0x8 ;  /* 0x000000000008781c */ /* 0x000fca0003f0f008 */
[----:B------:R-:W1:Y:S01]  /*2740*/  @!UP0 S2UR UR9, SR_CgaCtaId ;  /* 0x00000000000989c3 */ /* 0x000e620000008800 */
[----:B------:R-:W-:Y:S02]  /*2750*/  @!UP0 UMOV UR8, 0x400 ;  /* 0x0000040000088882 */ /* 0x000fe40000000000 */
[----:B-1----:R-:W-:-:S04]  /*2760*/  @!UP0 ULEA UR8, UR9, UR8, 0x18 ;  /* 0x0000000809088291 */ /* 0x002fc8000f8ec0ff */
[----:B------:R-:W-:-:S09]  /*2770*/  @!UP0 ULEA UR8, UR4, UR8, 0x3 ;  /* 0x0000000804088291 */ /* 0x000fd2000f8e18ff */
[----:B------:R-:W1:Y:S01]  /*2780*/  @!P0 LDS.64 R10, [UR8+-0x8] ;  /* 0xfffff808ff0a8984 */ /* 0x000e620008000a00 */
[----:B------:R-:W-:Y:S05]  /*2790*/  BRA.U !UP0, `(.L_x_33) ;  /* 0x00000001081c7547 */ /* 0x000fea000b800000 */
[----:B------:R-:W1:Y:S01]  /*27a0*/  LDCU.64 UR10, c[0x0][0x390] ;  /* 0x00007200ff0a77ac */ /* 0x000e620008000a00 */
[----:B------:R-:W-:Y:S01]  /*27b0*/  IADD3 R9, P0, PT, R19, UR4, RZ ;  /* 0x0000000413097c10 */ /* 0x000fe2000ff1e0ff */
[----:B------:R-:W-:-:S06]  /*27c0*/  USHF.R.S32.HI UR8, URZ, 0x1f, UR4 ;  /* 0x0000001fff087899 */ /* 0x000fcc0008011404 */
[----:B------:R-:W-:Y:S02]  /*27d0*/  LEA.HI.X.SX32 R12, R19, UR8, 0x1, P0 ;  /* 0x00000008130c7c11 */ /* 0x000fe400080f0eff */
[----:B-1----:R-:W-:-:S04]  /*27e0*/  LEA R10, P0, R9, UR10, 0x3 ;  /* 0x0000000a090a7c11 */ /* 0x002fc8000f8018ff */
[----:B------:R-:W-:-:S06]  /*27f0*/  LEA.HI.X R11, R9, UR11, R12, 0x3, P0 ;  /* 0x0000000b090b7c11 */ /* 0x000fcc00080f1c0c */
[----:B------:R-:W5:Y:S03]  /*2800*/  LDG.E.64 R10, desc[UR12][R10.64+-0x8] ;  /* 0xfffff80c0a0a7981 */ /* 0x000f66000c1e1b00 */
.L_x_33:
[C---:B01---5:R-:W-:Y:S01]  /*2810*/  DSETP.GT.AND P0, PT, R10.reuse, R2, PT ;  /* 0x000000020a00722a */ /* 0x063fe20003f04000 */
[----:B------:R-:W-:Y:S05]  /*2820*/  BSSY.RECONVERGENT B0, `(.L_x_27) ;  /* 0x0000034000007945 */ /* 0x000fea0003800200 */
        /* <DEDUP_REMOVED lines=45> */
[----:B------:R-:W-:Y:S01]  /*2b00*/  I2FP.F32.S32 R3, R3 ;  /* 0x0000000300037245 */ /* 0x000fe20000201400 */
[----:B------:R-:W-:-:S03]  /*2b10*/  IMAD.U32 R4, RZ, RZ, UR4 ;  /* 0x00000004ff047e24 */ /* 0x000fc6000f8e00ff */
[----:B------:R-:W-:-:S04]  /*2b20*/  I2FP.F32.S32 R2, R2 ;  /* 0x0000000200027245 */ /* 0x000fc80000201400 */
[----:B------:R-:W-:Y:S02]  /*2b30*/  FSETP.NEU.AND P0, PT, R2, R3, PT ;  /* 0x000000030200720b */ /* 0x000fe40003f0d000 */
[----:B------:R-:W-:-:S04]  /*2b40*/  IADD3 R3, PT, PT, R4, -0x1, R19 ;  /* 0xffffffff04037810 */ /* 0x000fc80007ffe013 */
[----:B------:R-:W-:-:S07]  /*2b50*/  SEL R8, R8, R3, !P0 ;  /* 0x0000000308087207 */ /* 0x000fce0004000000 */
.L_x_34:
[----:B------:R-:W-:Y:S05]  /*2b60*/  BSYNC.RECONVERGENT B0 ;  /* 0x0000000000007941 */ /* 0x000fea0003800200 */
.L_x_27:
[----:B0-----:R-:W0:Y:S01]  /*2b70*/  S2R R2, SR_CTAID.X ;  /* 0x0000000000027919 */ /* 0x001e220000002500 */
[----:B------:R-:W0:Y:S08]  /*2b80*/  LDC R7, c[0x0][0x3b0] ;  /* 0x0000ec00ff077b82 */ /* 0x000e300000000800 */
[----:B------:R-:W1:Y:S01]  /*2b90*/  LDC.64 R4, c[0x0][0x398] ;  /* 0x0000e600ff047b82 */ /* 0x000e620000000a00 */
[----:B0-----:R-:W-:-:S02]  /*2ba0*/  IMAD.IADD R7, R2, 0x1, R7 ;  /* 0x0000000102077824 */ /* 0x001fc400078e0207 */
[----:B-1----:R-:W-:-:S04]  /*2bb0*/  IMAD.WIDE.U32 R2, R2, 0x4, R4 ;  /* 0x0000000402027825 */ /* 0x002fc800078e0004 */
[----:B------:R-:W-:Y:S01]  /*2bc0*/  IMAD.WIDE.U32 R4, R7, 0x4, R4 ;  /* 0x0000000407047825 */ /* 0x000fe200078e0004 */
[----:B------:R-:W-:Y:S04]  /*2bd0*/  STG.E desc[UR12][R2.64], R0 ;  /* 0x0000000002007986 */ /* 0x000fe8000c10190c */
[----:B------:R-:W-:Y:S01]  /*2be0*/  STG.E desc[UR12][R4.64], R8 ;  /* 0x0000000804007986 */ /* 0x000fe2000c10190c */
[----:B------:R-:W-:Y:S05]  /*2bf0*/  EXIT ;  /* 0x000000000000794d */ /* 0x000fea0003800000 */
.L_x_35:
[----:B------:R-:W-:-:S00]  /*2c00*/  BRA `(.L_x_35) ;  /* 0xfffffffc00fc7947 */ /* 0x000fc0000383ffff */
[----:B------:R-:W-:-:S00]  /*2c10*/  NOP ;  /* 0x0000000000007918 */ /* 0x000fc00000000000 */
        /* <DEDUP_REMOVED lines=14> */
.L_x_36:


//--------------------- .nv.shared._Z19knn_kernel_distancemPKiPdPiiiiiii --------------------------
	.section	.nv.shared._Z19knn_kernel_distancemPKiPdPiiiiiii,"aw",@nobits
	.sectionflags	@""
	.align	16
	.zero		1024


//--------------------- .nv.shared.reserved.0     --------------------------
	.section	.nv.shared.reserved.0,"aw",@nobits
	.weak		__nv_reservedSMEM_offset_0_alias
	.size		__nv_reservedSMEM_offset_0_alias, 0, 64
	.other		__nv_reservedSMEM_offset_0_alias,@"STO_CUDA_RESERVED_SHARED STV_DEFAULT"
__nv_reservedSMEM_offset_0_alias:
	.zero		0
	.zero		64


//--------------------- .nv.constant0._Z19knn_kernel_distancemPKiPdPiiiiiii --------------------------
	.section	.nv.constant0._Z19knn_kernel_distancemPKiPdPiiiiiii,"a",@progbits
	.sectionflags	@""
	.align	4
.nv.constant0._Z19knn_kernel_distancemPKiPdPiiiiiii:
	.zero		952


//--------------------- SYMBOLS --------------------------

	.type		.nv.reservedSmem.offset0,@object
	.size		.nv.reservedSmem.offset0,0x4
	.type		.nv.reservedSmem.cap,@object
	.size		.nv.reservedSmem.cap,0x4
